//
// Generated by NVIDIA NVVM Compiler
//
// Compiler Build ID: CL-36424714
// Cuda compilation tools, release 13.0, V13.0.88
// Based on NVVM 20.0.0
//

.version 9.0
.target sm_100
.address_size 64

	// .globl	prepare
.global .align 4 .b8 __cudart_i2opi_f[24] = {65, 144, 67, 60, 153, 149, 98, 219, 192, 221, 52, 245, 209, 87, 39, 252, 41, 21, 68, 78, 110, 131, 249, 162};

.visible .entry prepare(
	.param .u64 .ptr .align 1 prepare_param_0,
	.param .u64 .ptr .align 1 prepare_param_1,
	.param .u32 prepare_param_2,
	.param .u32 prepare_param_3,
	.param .u64 .ptr .align 1 prepare_param_4,
	.param .f32 prepare_param_5,
	.param .f32 prepare_param_6,
	.param .f32 prepare_param_7,
	.param .f32 prepare_param_8,
	.param .f32 prepare_param_9
)
{
	.reg .pred 	%p<7>;
	.reg .b32 	%r<47>;
	.reg .b32 	%f<28>;
	.reg .b64 	%rd<31>;

	ld.param.u64 	%rd5, [prepare_param_0];
	ld.param.u64 	%rd6, [prepare_param_1];
	ld.param.u32 	%r17, [prepare_param_2];
	ld.param.u32 	%r18, [prepare_param_3];
	ld.param.u64 	%rd7, [prepare_param_4];
	ld.param.f32 	%f3, [prepare_param_5];
	ld.param.f32 	%f4, [prepare_param_6];
	ld.param.f32 	%f5, [prepare_param_7];
	ld.param.f32 	%f6, [prepare_param_8];
	ld.param.f32 	%f7, [prepare_param_9];
	cvta.to.global.u64 	%rd1, %rd5;
	cvta.to.global.u64 	%rd2, %rd7;
	cvta.to.global.u64 	%rd3, %rd6;
	mov.u32 	%r19, %ctaid.x;
	mov.u32 	%r20, %ntid.x;
	mov.u32 	%r21, %tid.x;
	mad.lo.s32 	%r45, %r19, %r20, %r21;
	mov.u32 	%r22, %nctaid.x;
	mul.lo.s32 	%r2, %r22, %r20;
	shl.b32 	%r23, %r18, 1;
	or.b32  	%r3, %r23, 1;
	setp.ge.s32 	%p1, %r45, %r17;
	@%p1 bra 	$L__BB0_7;
	sub.f32 	%f1, %f4, %f3;
	sub.f32 	%f2, %f6, %f5;
	add.s32 	%r24, %r45, %r2;
	max.s32 	%r25, %r17, %r24;
	setp.lt.s32 	%p2, %r24, %r17;
	selp.u32 	%r26, 1, 0, %p2;
	add.s32 	%r27, %r24, %r26;
	sub.s32 	%r28, %r25, %r27;
	div.u32 	%r29, %r28, %r2;
	add.s32 	%r4, %r29, %r26;
	and.b32  	%r30, %r4, 3;
	setp.eq.s32 	%p3, %r30, 3;
	@%p3 bra 	$L__BB0_4;
	mul.lo.s32 	%r43, %r45, %r3;
	mul.lo.s32 	%r6, %r2, %r3;
	add.s64 	%rd4, %rd2, 4;
	add.s32 	%r31, %r4, 1;
	and.b32  	%r32, %r31, 3;
	neg.s32 	%r42, %r32;
$L__BB0_3:
	.pragma "nounroll";
	mul.wide.s32 	%rd8, %r45, 4;
	add.s64 	%rd9, %rd4, %rd8;
	add.s64 	%rd10, %rd3, %rd8;
	mov.b32 	%r33, 0;
	st.global.u32 	[%rd10], %r33;
	ld.global.f32 	%f8, [%rd9+-4];
	fma.rn.f32 	%f9, %f1, %f8, %f3;
	ld.global.f32 	%f10, [%rd9];
	fma.rn.f32 	%f11, %f2, %f10, %f5;
	mul.wide.s32 	%rd11, %r43, 4;
	add.s64 	%rd12, %rd1, %rd11;
	st.global.f32 	[%rd12], %f9;
	st.global.f32 	[%rd12+4], %f11;
	st.global.f32 	[%rd12+8], %f7;
	add.s32 	%r45, %r45, %r2;
	add.s32 	%r43, %r43, %r6;
	add.s32 	%r42, %r42, 1;
	setp.ne.s32 	%p4, %r42, 0;
	@%p4 bra 	$L__BB0_3;
$L__BB0_4:
	setp.lt.u32 	%p5, %r4, 3;
	@%p5 bra 	$L__BB0_7;
	mul.wide.s32 	%rd18, %r2, 4;
$L__BB0_6:
	mul.wide.s32 	%rd13, %r45, 4;
	add.s64 	%rd14, %rd3, %rd13;
	mov.b32 	%r34, 0;
	st.global.u32 	[%rd14], %r34;
	add.s64 	%rd15, %rd2, %rd13;
	ld.global.f32 	%f12, [%rd15];
	fma.rn.f32 	%f13, %f1, %f12, %f3;
	ld.global.f32 	%f14, [%rd15+4];
	fma.rn.f32 	%f15, %f2, %f14, %f5;
	mul.lo.s32 	%r35, %r45, %r3;
	mul.wide.s32 	%rd16, %r35, 4;
	add.s64 	%rd17, %rd1, %rd16;
	st.global.f32 	[%rd17], %f13;
	st.global.f32 	[%rd17+4], %f15;
	st.global.f32 	[%rd17+8], %f7;
	add.s32 	%r36, %r45, %r2;
	add.s64 	%rd19, %rd14, %rd18;
	st.global.u32 	[%rd19], %r34;
	add.s64 	%rd20, %rd15, %rd18;
	ld.global.f32 	%f16, [%rd20];
	fma.rn.f32 	%f17, %f1, %f16, %f3;
	ld.global.f32 	%f18, [%rd20+4];
	fma.rn.f32 	%f19, %f2, %f18, %f5;
	mul.lo.s32 	%r37, %r36, %r3;
	mul.wide.s32 	%rd21, %r37, 4;
	add.s64 	%rd22, %rd1, %rd21;
	st.global.f32 	[%rd22], %f17;
	st.global.f32 	[%rd22+4], %f19;
	st.global.f32 	[%rd22+8], %f7;
	add.s32 	%r38, %r36, %r2;
	add.s64 	%rd23, %rd19, %rd18;
	st.global.u32 	[%rd23], %r34;
	add.s64 	%rd24, %rd20, %rd18;
	ld.global.f32 	%f20, [%rd24];
	fma.rn.f32 	%f21, %f1, %f20, %f3;
	ld.global.f32 	%f22, [%rd24+4];
	fma.rn.f32 	%f23, %f2, %f22, %f5;
	mul.lo.s32 	%r39, %r38, %r3;
	mul.wide.s32 	%rd25, %r39, 4;
	add.s64 	%rd26, %rd1, %rd25;
	st.global.f32 	[%rd26], %f21;
	st.global.f32 	[%rd26+4], %f23;
	st.global.f32 	[%rd26+8], %f7;
	add.s32 	%r40, %r38, %r2;
	add.s64 	%rd27, %rd23, %rd18;
	st.global.u32 	[%rd27], %r34;
	add.s64 	%rd28, %rd24, %rd18;
	ld.global.f32 	%f24, [%rd28];
	fma.rn.f32 	%f25, %f1, %f24, %f3;
	ld.global.f32 	%f26, [%rd28+4];
	fma.rn.f32 	%f27, %f2, %f26, %f5;
	mul.lo.s32 	%r41, %r40, %r3;
	mul.wide.s32 	%rd29, %r41, 4;
	add.s64 	%rd30, %rd1, %rd29;
	st.global.f32 	[%rd30], %f25;
	st.global.f32 	[%rd30+4], %f27;
	st.global.f32 	[%rd30+8], %f7;
	add.s32 	%r45, %r40, %r2;
	setp.lt.s32 	%p6, %r45, %r17;
	@%p6 bra 	$L__BB0_6;
$L__BB0_7:
	ret;

}
	// .globl	calculate
.visible .entry calculate(
	.param .u64 .ptr .align 1 calculate_param_0,
	.param .u64 .ptr .align 1 calculate_param_1,
	.param .u32 calculate_param_2,
	.param .u32 calculate_param_3,
	.param .f32 calculate_param_4,
	.param .f32 calculate_param_5,
	.param .f32 calculate_param_6,
	.param .f32 calculate_param_7,
	.param .f32 calculate_param_8,
	.param .f32 calculate_param_9
)
{
	.local .align 4 .b8 	__local_depot1[28];
	.reg .b64 	%SP;
	.reg .b64 	%SPL;
	.reg .pred 	%p<54>;
	.reg .b32 	%r<97>;
	.reg .b32 	%f<119>;
	.reg .b64 	%rd<30>;
	.reg .b64 	%fd<3>;

	mov.u64 	%SPL, __local_depot1;
	ld.param.u64 	%rd11, [calculate_param_0];
	ld.param.u64 	%rd12, [calculate_param_1];
	ld.param.u32 	%r42, [calculate_param_2];
	ld.param.u32 	%r43, [calculate_param_3];
	ld.param.f32 	%f50, [calculate_param_4];
	ld.param.f32 	%f51, [calculate_param_5];
	ld.param.f32 	%f52, [calculate_param_6];
	ld.param.f32 	%f53, [calculate_param_7];
	ld.param.f32 	%f54, [calculate_param_8];
	ld.param.f32 	%f55, [calculate_param_9];
	add.u64 	%rd1, %SPL, 0;
	mov.u32 	%r44, %ctaid.x;
	mov.u32 	%r1, %ntid.x;
	mov.u32 	%r45, %tid.x;
	mad.lo.s32 	%r85, %r44, %r1, %r45;
	shl.b32 	%r3, %r43, 1;
	or.b32  	%r4, %r3, 1;
	mul.f32 	%f56, %f51, 0f3F22F983;
	cvt.rni.s32.f32 	%r84, %f56;
	cvt.rn.f32.s32 	%f57, %r84;
	fma.rn.f32 	%f58, %f57, 0fBFC90FDA, %f51;
	fma.rn.f32 	%f59, %f57, 0fB3A22168, %f58;
	fma.rn.f32 	%f107, %f57, 0fA7C234C5, %f59;
	abs.f32 	%f2, %f51;
	setp.ltu.f32 	%p1, %f2, 0f47CE4780;
	@%p1 bra 	$L__BB1_8;
	setp.neu.f32 	%p2, %f2, 0f7F800000;
	@%p2 bra 	$L__BB1_3;
	mov.f32 	%f62, 0f00000000;
	mul.rn.f32 	%f107, %f51, %f62;
	mov.b32 	%r84, 0;
	bra.uni 	$L__BB1_8;
$L__BB1_3:
	mov.b32 	%r6, %f51;
	shl.b32 	%r47, %r6, 8;
	or.b32  	%r7, %r47, -2147483648;
	mov.b64 	%rd29, 0;
	mov.b32 	%r81, 0;
	mov.u64 	%rd16, __cudart_i2opi_f;
$L__BB1_4:
	.pragma "nounroll";
	mul.wide.u32 	%rd15, %r81, 4;
	add.s64 	%rd17, %rd16, %rd15;
	ld.global.nc.u32 	%r48, [%rd17];
	mad.wide.u32 	%rd18, %r48, %r7, %rd29;
	shr.u64 	%rd29, %rd18, 32;
	add.s64 	%rd19, %rd1, %rd15;
	st.local.u32 	[%rd19], %rd18;
	add.s32 	%r81, %r81, 1;
	setp.ne.s32 	%p3, %r81, 6;
	@%p3 bra 	$L__BB1_4;
	shr.u32 	%r49, %r6, 23;
	st.local.u32 	[%rd1+24], %rd29;
	and.b32  	%r10, %r49, 31;
	and.b32  	%r50, %r49, 224;
	add.s32 	%r51, %r50, -128;
	shr.u32 	%r52, %r51, 5;
	mul.wide.u32 	%rd20, %r52, 4;
	sub.s64 	%rd4, %rd1, %rd20;
	ld.local.u32 	%r82, [%rd4+24];
	ld.local.u32 	%r83, [%rd4+20];
	setp.eq.s32 	%p4, %r10, 0;
	@%p4 bra 	$L__BB1_7;
	shf.l.wrap.b32 	%r82, %r83, %r82, %r10;
	ld.local.u32 	%r53, [%rd4+16];
	shf.l.wrap.b32 	%r83, %r53, %r83, %r10;
$L__BB1_7:
	shr.u32 	%r54, %r82, 30;
	shf.l.wrap.b32 	%r55, %r83, %r82, 2;
	shl.b32 	%r56, %r83, 2;
	shr.u32 	%r57, %r55, 31;
	add.s32 	%r58, %r57, %r54;
	neg.s32 	%r59, %r58;
	setp.lt.s32 	%p5, %r6, 0;
	selp.b32 	%r84, %r59, %r58, %p5;
	xor.b32  	%r60, %r55, %r6;
	shr.s32 	%r61, %r55, 31;
	xor.b32  	%r62, %r61, %r55;
	xor.b32  	%r63, %r61, %r56;
	cvt.u64.u32 	%rd21, %r62;
	shl.b64 	%rd22, %rd21, 32;
	cvt.u64.u32 	%rd23, %r63;
	or.b64  	%rd24, %rd22, %rd23;
	cvt.rn.f64.s64 	%fd1, %rd24;
	mul.f64 	%fd2, %fd1, 0d3BF921FB54442D19;
	cvt.rn.f32.f64 	%f60, %fd2;
	neg.f32 	%f61, %f60;
	setp.lt.s32 	%p6, %r60, 0;
	selp.f32 	%f107, %f61, %f60, %p6;
$L__BB1_8:
	mul.f32 	%f63, %f107, %f107;
	fma.rn.f32 	%f64, %f63, 0f37CBAC00, 0fBAB607ED;
	fma.rn.f32 	%f65, %f64, %f63, 0f3D2AAABB;
	fma.rn.f32 	%f66, %f65, %f63, 0fBEFFFFFF;
	fma.rn.f32 	%f67, %f66, %f63, 0f3F800000;
	fma.rn.f32 	%f68, %f63, %f107, 0f00000000;
	fma.rn.f32 	%f69, %f63, 0fB94D4153, 0f3C0885E4;
	fma.rn.f32 	%f70, %f69, %f63, 0fBE2AAAA8;
	fma.rn.f32 	%f71, %f70, %f68, %f107;
	and.b32  	%r65, %r84, 1;
	setp.eq.b32 	%p7, %r65, 1;
	selp.f32 	%f72, %f67, %f71, %p7;
	selp.f32 	%f73, %f71, %f67, %p7;
	and.b32  	%r66, %r84, 2;
	setp.eq.s32 	%p8, %r66, 0;
	neg.f32 	%f74, %f72;
	selp.f32 	%f75, %f72, %f74, %p8;
	add.s32 	%r67, %r84, 1;
	and.b32  	%r68, %r67, 2;
	setp.eq.s32 	%p9, %r68, 0;
	neg.f32 	%f76, %f73;
	selp.f32 	%f77, %f73, %f76, %p9;
	mul.f32 	%f6, %f50, %f75;
	mul.f32 	%f7, %f50, %f77;
	setp.ge.s32 	%p10, %r85, %r42;
	setp.lt.s32 	%p11, %r43, 2;
	or.pred  	%p12, %p10, %p11;
	@%p12 bra 	$L__BB1_54;
	max.s32 	%r69, %r4, 5;
	add.s32 	%r70, %r69, -4;
	shr.u32 	%r71, %r70, 1;
	add.s32 	%r72, %r71, 1;
	and.b32  	%r19, %r72, 3;
	and.b32  	%r73, %r72, 2147483644;
	neg.s32 	%r20, %r73;
	mov.u32 	%r74, %nctaid.x;
	mul.lo.s32 	%r21, %r74, %r1;
	cvta.to.global.u64 	%rd5, %rd11;
	cvta.to.global.u64 	%rd6, %rd12;
$L__BB1_10:
	setp.lt.s32 	%p13, %r3, 9;
	mul.lo.s32 	%r76, %r85, %r4;
	mul.wide.s32 	%rd25, %r76, 4;
	add.s64 	%rd7, %rd5, %rd25;
	mul.wide.s32 	%rd26, %r85, 4;
	add.s64 	%rd8, %rd6, %rd26;
	ld.global.f32 	%f78, [%rd7];
	ld.global.f32 	%f108, [%rd7+8];
	ld.global.f32 	%f109, [%rd7+4];
	ld.global.u32 	%r89, [%rd8];
	mul.f32 	%f10, %f52, %f78;
	mov.b32 	%r94, 3;
	@%p13 bra 	$L__BB1_34;
	mov.b32 	%r87, 5;
	mov.u32 	%r86, %r20;
$L__BB1_12:
	add.s32 	%r27, %r87, -2;
	add.f32 	%f13, %f6, %f109;
	setp.geu.f32 	%p14, %f13, %f54;
	@%p14 bra 	$L__BB1_14;
	add.f32 	%f81, %f53, %f13;
	sub.f32 	%f110, %f81, %f54;
	bra.uni 	$L__BB1_15;
$L__BB1_14:
	setp.gt.f32 	%p15, %f13, %f53;
	add.f32 	%f79, %f54, %f13;
	sub.f32 	%f80, %f79, %f53;
	selp.f32 	%f110, %f80, %f13, %p15;
$L__BB1_15:
	add.f32 	%f82, %f10, %f108;
	add.f32 	%f17, %f7, %f82;
	setp.leu.f32 	%p16, %f17, %f55;
	setp.ne.s32 	%p17, %r89, 0;
	or.pred  	%p18, %p16, %p17;
	@%p18 bra 	$L__BB1_17;
	st.global.u32 	[%rd8], %r27;
	mov.u32 	%r89, %r27;
$L__BB1_17:
	mul.wide.s32 	%rd27, %r27, 4;
	add.s64 	%rd9, %rd7, %rd27;
	st.global.f32 	[%rd9], %f110;
	st.global.f32 	[%rd9+4], %f17;
	add.s32 	%r29, %r87, 4;
	add.f32 	%f18, %f6, %f110;
	setp.lt.f32 	%p19, %f18, %f54;
	@%p19 bra 	$L__BB1_19;
	setp.gt.f32 	%p20, %f18, %f53;
	add.f32 	%f83, %f54, %f18;
	sub.f32 	%f84, %f83, %f53;
	selp.f32 	%f111, %f84, %f18, %p20;
	bra.uni 	$L__BB1_20;
$L__BB1_19:
	add.f32 	%f85, %f53, %f18;
	sub.f32 	%f111, %f85, %f54;
$L__BB1_20:
	add.f32 	%f86, %f10, %f17;
	add.f32 	%f22, %f7, %f86;
	setp.leu.f32 	%p21, %f22, %f55;
	setp.ne.s32 	%p22, %r89, 0;
	or.pred  	%p23, %p21, %p22;
	@%p23 bra 	$L__BB1_22;
	st.global.u32 	[%rd8], %r87;
	mov.u32 	%r89, %r87;
$L__BB1_22:
	st.global.f32 	[%rd9+8], %f111;
	st.global.f32 	[%rd9+12], %f22;
	add.f32 	%f23, %f6, %f111;
	setp.lt.f32 	%p24, %f23, %f54;
	@%p24 bra 	$L__BB1_24;
	setp.gt.f32 	%p25, %f23, %f53;
	add.f32 	%f87, %f54, %f23;
	sub.f32 	%f88, %f87, %f53;
	selp.f32 	%f112, %f88, %f23, %p25;
	bra.uni 	$L__BB1_25;
$L__BB1_24:
	add.f32 	%f89, %f53, %f23;
	sub.f32 	%f112, %f89, %f54;
$L__BB1_25:
	add.f32 	%f90, %f10, %f22;
	add.f32 	%f27, %f7, %f90;
	setp.leu.f32 	%p26, %f27, %f55;
	setp.ne.s32 	%p27, %r89, 0;
	or.pred  	%p28, %p26, %p27;
	@%p28 bra 	$L__BB1_27;
	add.s32 	%r89, %r87, 2;
	st.global.u32 	[%rd8], %r89;
$L__BB1_27:
	st.global.f32 	[%rd9+16], %f112;
	st.global.f32 	[%rd9+20], %f27;
	add.f32 	%f28, %f6, %f112;
	setp.lt.f32 	%p29, %f28, %f54;
	@%p29 bra 	$L__BB1_29;
	setp.gt.f32 	%p30, %f28, %f53;
	add.f32 	%f91, %f54, %f28;
	sub.f32 	%f92, %f91, %f53;
	selp.f32 	%f109, %f92, %f28, %p30;
	bra.uni 	$L__BB1_30;
$L__BB1_29:
	add.f32 	%f93, %f53, %f28;
	sub.f32 	%f109, %f93, %f54;
$L__BB1_30:
	add.f32 	%f94, %f10, %f27;
	add.f32 	%f108, %f7, %f94;
	setp.leu.f32 	%p31, %f108, %f55;
	setp.ne.s32 	%p32, %r89, 0;
	or.pred  	%p33, %p31, %p32;
	@%p33 bra 	$L__BB1_32;
	st.global.u32 	[%rd8], %r29;
	mov.u32 	%r89, %r29;
$L__BB1_32:
	st.global.f32 	[%rd9+24], %f109;
	st.global.f32 	[%rd9+28], %f108;
	add.s32 	%r87, %r87, 8;
	add.s32 	%r86, %r86, 4;
	setp.ne.s32 	%p34, %r86, 0;
	@%p34 bra 	$L__BB1_12;
	add.s32 	%r94, %r87, -2;
$L__BB1_34:
	setp.eq.s32 	%p35, %r19, 0;
	@%p35 bra 	$L__BB1_53;
	add.f32 	%f35, %f6, %f109;
	setp.lt.f32 	%p36, %f35, %f54;
	@%p36 bra 	$L__BB1_37;
	setp.gt.f32 	%p37, %f35, %f53;
	add.f32 	%f95, %f54, %f35;
	sub.f32 	%f96, %f95, %f53;
	selp.f32 	%f116, %f96, %f35, %p37;
	bra.uni 	$L__BB1_38;
$L__BB1_37:
	add.f32 	%f97, %f53, %f35;
	sub.f32 	%f116, %f97, %f54;
$L__BB1_38:
	add.f32 	%f98, %f10, %f108;
	add.f32 	%f39, %f7, %f98;
	setp.leu.f32 	%p38, %f39, %f55;
	setp.ne.s32 	%p39, %r89, 0;
	or.pred  	%p40, %p38, %p39;
	@%p40 bra 	$L__BB1_40;
	st.global.u32 	[%rd8], %r94;
	mov.u32 	%r89, %r94;
$L__BB1_40:
	setp.eq.s32 	%p41, %r19, 1;
	mul.wide.s32 	%rd28, %r94, 4;
	add.s64 	%rd10, %rd7, %rd28;
	st.global.f32 	[%rd10], %f116;
	st.global.f32 	[%rd10+4], %f39;
	@%p41 bra 	$L__BB1_53;
	add.f32 	%f40, %f6, %f116;
	setp.lt.f32 	%p42, %f40, %f54;
	@%p42 bra 	$L__BB1_43;
	setp.gt.f32 	%p43, %f40, %f53;
	add.f32 	%f99, %f54, %f40;
	sub.f32 	%f100, %f99, %f53;
	selp.f32 	%f117, %f100, %f40, %p43;
	bra.uni 	$L__BB1_44;
$L__BB1_43:
	add.f32 	%f101, %f53, %f40;
	sub.f32 	%f117, %f101, %f54;
$L__BB1_44:
	add.f32 	%f102, %f10, %f39;
	add.f32 	%f44, %f7, %f102;
	setp.leu.f32 	%p44, %f44, %f55;
	setp.ne.s32 	%p45, %r89, 0;
	or.pred  	%p46, %p44, %p45;
	@%p46 bra 	$L__BB1_46;
	add.s32 	%r79, %r94, 2;
	st.global.u32 	[%rd8], %r79;
	mov.b32 	%r89, 1;
$L__BB1_46:
	setp.eq.s32 	%p47, %r19, 2;
	st.global.f32 	[%rd10+8], %f117;
	st.global.f32 	[%rd10+12], %f44;
	@%p47 bra 	$L__BB1_53;
	add.f32 	%f45, %f6, %f117;
	setp.lt.f32 	%p48, %f45, %f54;
	@%p48 bra 	$L__BB1_49;
	setp.gt.f32 	%p49, %f45, %f53;
	add.f32 	%f103, %f54, %f45;
	sub.f32 	%f104, %f103, %f53;
	selp.f32 	%f118, %f104, %f45, %p49;
	bra.uni 	$L__BB1_50;
$L__BB1_49:
	add.f32 	%f105, %f53, %f45;
	sub.f32 	%f118, %f105, %f54;
$L__BB1_50:
	add.f32 	%f106, %f10, %f44;
	add.f32 	%f49, %f7, %f106;
	setp.leu.f32 	%p50, %f49, %f55;
	setp.ne.s32 	%p51, %r89, 0;
	or.pred  	%p52, %p50, %p51;
	@%p52 bra 	$L__BB1_52;
	add.s32 	%r80, %r94, 4;
	st.global.u32 	[%rd8], %r80;
$L__BB1_52:
	st.global.f32 	[%rd10+16], %f118;
	st.global.f32 	[%rd10+20], %f49;
$L__BB1_53:
	add.s32 	%r85, %r85, %r21;
	setp.lt.s32 	%p53, %r85, %r42;
	@%p53 bra 	$L__BB1_10;
$L__BB1_54:
	ret;

}


// ===== COMPILED SASS (sm_100) =====

	.target	sm_100

	.elftype	@"ET_EXEC"


//--------------------- .note.nv.tkinfo           --------------------------
	.section	.note.nv.tkinfo,"",@"SHT_NOTE"
	.sectionflags	@"SHF_NOTE_NV_TKINFO"
	.tkinfo
        /*0018*/ 	.word	0x00000002
        /*0030*/ 	.string	""
        /*0030*/ 	.string	"ptxas"
        /*0030*/ 	.string	"Cuda compilation tools, release 13.0, V13.0.88"
        /*0030*/ 	.string	"Build cuda_13.0.r13.0/compiler.36424714_0"
        /*0030*/ 	.string	"-arch sm_100 -m 64 "



//--------------------- .note.nv.cuinfo           --------------------------
	.section	.note.nv.cuinfo,"",@"SHT_NOTE"
	.sectionflags	@"SHF_NOTE_NV_CUINFO"
        /*0018*/ 	.short	0x0002
        /*001a*/ 	.short	0x0064
        /*001c*/ 	.short	0x0082
	.zero		2


//--------------------- .nv.info                  --------------------------
	.section	.nv.info,"",@"SHT_CUDA_INFO"
	.align	4


	//----- nvinfo : EIATTR_REGCOUNT
	.align		4
        /*0000*/ 	.byte	0x04, 0x2f
        /*0002*/ 	.short	(.L_2 - .L_1)
	.align		4
.L_1:
        /*0004*/ 	.word	index@(prepare)
        /*0008*/ 	.word	0x00000020


	//----- nvinfo : EIATTR_FRAME_SIZE
	.align		4
.L_2:
        /*000c*/ 	.byte	0x04, 0x11
        /*000e*/ 	.short	(.L_4 - .L_3)
	.align		4
.L_3:
        /*0010*/ 	.word	index@(prepare)
        /*0014*/ 	.word	0x00000000


	//----- nvinfo : EIATTR_REGCOUNT
	.align		4
.L_4:
        /*0018*/ 	.byte	0x04, 0x2f
        /*001a*/ 	.short	(.L_6 - .L_5)
	.align		4
.L_5:
        /*001c*/ 	.word	index@(calculate)
        /*0020*/ 	.word	0x00000020


	//----- nvinfo : EIATTR_FRAME_SIZE
	.align		4
.L_6:
        /*0024*/ 	.byte	0x04, 0x11
        /*0026*/ 	.short	(.L_8 - .L_7)
	.align		4
.L_7:
        /*0028*/ 	.word	index@(calculate)
        /*002c*/ 	.word	0x00000000


	//----- nvinfo : EIATTR_MIN_STACK_SIZE
	.align		4
.L_8:
        /*0030*/ 	.byte	0x04, 0x12
        /*0032*/ 	.short	(.L_10 - .L_9)
	.align		4
.L_9:
        /*0034*/ 	.word	index@(calculate)
        /*0038*/ 	.word	0x00000000


	//----- nvinfo : EIATTR_MIN_STACK_SIZE
	.align		4
.L_10:
        /*003c*/ 	.byte	0x04, 0x12
        /*003e*/ 	.short	(.L_12 - .L_11)
	.align		4
.L_11:
        /*0040*/ 	.word	index@(prepare)
        /*0044*/ 	.word	0x00000000
.L_12:


//--------------------- .nv.compat                --------------------------
	.section	.nv.compat,"",@"SHT_CUDA_COMPAT_INFO"
	.align	4
        /*0000*/ 	.byte	0x02, 0x09, 0x00, 0x00, 0x02, 0x02, 0x01, 0x00, 0x02, 0x05, 0x05, 0x00, 0x03, 0x07, 0x01, 0x01
        /*0010*/ 	.byte	0x02, 0x03, 0x00, 0x00, 0x02, 0x06, 0x01, 0x00, 0x04, 0x0b, 0x08, 0x00, 0x01, 0x00, 0x00, 0x00
        /*0020*/ 	.byte	0x00, 0x00, 0x00, 0x00


//--------------------- .nv.info.calculate        --------------------------
	.section	.nv.info.calculate,"",@"SHT_CUDA_INFO"
	.sectionflags	@""
	.align	4


	//----- nvinfo : EIATTR_CUDA_API_VERSION
	.align		4
        /*0000*/ 	.byte	0x04, 0x37
        /*0002*/ 	.short	(.L_14 - .L_13)
.L_13:
        /*0004*/ 	.word	0x00000082


	//----- nvinfo : EIATTR_KPARAM_INFO
	.align		4
.L_14:
        /*0008*/ 	.byte	0x04, 0x17
        /*000a*/ 	.short	(.L_16 - .L_15)
.L_15:
        /*000c*/ 	.word	0x00000000
        /*0010*/ 	.short	0x0009
        /*0012*/ 	.short	0x002c
        /*0014*/ 	.byte	0x00, 0xf0, 0x11, 0x00


	//----- nvinfo : EIATTR_KPARAM_INFO
	.align		4
.L_16:
        /*0018*/ 	.byte	0x04, 0x17
        /*001a*/ 	.short	(.L_18 - .L_17)
.L_17:
        /*001c*/ 	.word	0x00000000
        /*0020*/ 	.short	0x0008
        /*0022*/ 	.short	0x0028
        /*0024*/ 	.byte	0x00, 0xf0, 0x11, 0x00


	//----- nvinfo : EIATTR_KPARAM_INFO
	.align		4
.L_18:
        /*0028*/ 	.byte	0x04, 0x17
        /*002a*/ 	.short	(.L_20 - .L_19)
.L_19:
        /*002c*/ 	.word	0x00000000
        /*0030*/ 	.short	0x0007
        /*0032*/ 	.short	0x0024
        /*0034*/ 	.byte	0x00, 0xf0, 0x11, 0x00


	//----- nvinfo : EIATTR_KPARAM_INFO
	.align		4
.L_20:
        /*0038*/ 	.byte	0x04, 0x17
        /*003a*/ 	.short	(.L_22 - .L_21)
.L_21:
        /*003c*/ 	.word	0x00000000
        /*0040*/ 	.short	0x0006
        /*0042*/ 	.short	0x0020
        /*0044*/ 	.byte	0x00, 0xf0, 0x11, 0x00


	//----- nvinfo : EIATTR_KPARAM_INFO
	.align		4
.L_22:
        /*0048*/ 	.byte	0x04, 0x17
        /*004a*/ 	.short	(.L_24 - .L_23)
.L_23:
        /*004c*/ 	.word	0x00000000
        /*0050*/ 	.short	0x0005
        /*0052*/ 	.short	0x001c
        /*0054*/ 	.byte	0x00, 0xf0, 0x11, 0x00


	//----- nvinfo : EIATTR_KPARAM_INFO
	.align		4
.L_24:
        /*0058*/ 	.byte	0x04, 0x17
        /*005a*/ 	.short	(.L_26 - .L_25)
.L_25:
        /*005c*/ 	.word	0x00000000
        /*0060*/ 	.short	0x0004
        /*0062*/ 	.short	0x0018
        /*0064*/ 	.byte	0x00, 0xf0, 0x11, 0x00


	//----- nvinfo : EIATTR_KPARAM_INFO
	.align		4
.L_26:
        /*0068*/ 	.byte	0x04, 0x17
        /*006a*/ 	.short	(.L_28 - .L_27)
.L_27:
        /*006c*/ 	.word	0x00000000
        /*0070*/ 	.short	0x0003
        /*0072*/ 	.short	0x0014
        /*0074*/ 	.byte	0x00, 0xf0, 0x11, 0x00


	//----- nvinfo : EIATTR_KPARAM_INFO
	.align		4
.L_28:
        /*0078*/ 	.byte	0x04, 0x17
        /*007a*/ 	.short	(.L_30 - .L_29)
.L_29:
        /*007c*/ 	.word	0x00000000
        /*0080*/ 	.short	0x0002
        /*0082*/ 	.short	0x0010
        /*0084*/ 	.byte	0x00, 0xf0, 0x11, 0x00


	//----- nvinfo : EIATTR_KPARAM_INFO
	.align		4
.L_30:
        /*0088*/ 	.byte	0x04, 0x17
        /*008a*/ 	.short	(.L_32 - .L_31)
.L_31:
        /*008c*/ 	.word	0x00000000
        /*0090*/ 	.short	0x0001
        /*0092*/ 	.short	0x0008
        /*0094*/ 	.byte	0x00, 0xf5, 0x21, 0x00


	//----- nvinfo : EIATTR_KPARAM_INFO
	.align		4
.L_32:
        /*0098*/ 	.byte	0x04, 0x17
        /*009a*/ 	.short	(.L_34 - .L_33)
.L_33:
        /*009c*/ 	.word	0x00000000
        /*00a0*/ 	.short	0x0000
        /*00a2*/ 	.short	0x0000
        /*00a4*/ 	.byte	0x00, 0xf5, 0x21, 0x00


	//----- nvinfo : EIATTR_SPARSE_MMA_MASK
	.align		4
.L_34:
        /*00a8*/ 	.byte	0x03, 0x50
        /*00aa*/ 	.short	0x0000


	//----- nvinfo : EIATTR_MAXREG_COUNT
	.align		4
        /*00ac*/ 	.byte	0x03, 0x1b
        /*00ae*/ 	.short	0x00ff


	//----- nvinfo : EIATTR_MERCURY_ISA_VERSION
	.align		4
        /*00b0*/ 	.byte	0x03, 0x5f
        /*00b2*/ 	.short	0x0101


	//----- nvinfo : EIATTR_VRC_CTA_INIT_COUNT
	.align		4
        /*00b4*/ 	.byte	0x02, 0x4a
	.zero		1
	.zero		1


	//----- nvinfo : EIATTR_EXIT_INSTR_OFFSETS
	.align		4
        /*00b8*/ 	.byte	0x04, 0x1c
        /*00ba*/ 	.short	(.L_36 - .L_35)


	//   ....[0]....
.L_35:
        /*00bc*/ 	.word	0x00000710


	//   ....[1]....
        /*00c0*/ 	.word	0x000012d0


	//----- nvinfo : EIATTR_CRS_STACK_SIZE
	.align		4
.L_36:
        /*00c4*/ 	.byte	0x04, 0x1e
        /*00c6*/ 	.short	(.L_38 - .L_37)
.L_37:
        /*00c8*/ 	.word	0x00000000


	//----- nvinfo : EIATTR_CBANK_PARAM_SIZE
	.align		4
.L_38:
        /*00cc*/ 	.byte	0x03, 0x19
        /*00ce*/ 	.short	0x0030


	//----- nvinfo : EIATTR_PARAM_CBANK
	.align		4
        /*00d0*/ 	.byte	0x04, 0x0a
        /*00d2*/ 	.short	(.L_40 - .L_39)
	.align		4
.L_39:
        /*00d4*/ 	.word	index@(.nv.constant0.calculate)
        /*00d8*/ 	.short	0x0380
        /*00da*/ 	.short	0x0030


	//----- nvinfo : EIATTR_SW_WAR
	.align		4
.L_40:
        /*00dc*/ 	.byte	0x04, 0x36
        /*00de*/ 	.short	(.L_42 - .L_41)
.L_41:
        /*00e0*/ 	.word	0x00000008
.L_42:


//--------------------- .nv.info.prepare          --------------------------
	.section	.nv.info.prepare,"",@"SHT_CUDA_INFO"
	.sectionflags	@""
	.align	4


	//----- nvinfo : EIATTR_CUDA_API_VERSION
	.align		4
        /*0000*/ 	.byte	0x04, 0x37
        /*0002*/ 	.short	(.L_44 - .L_43)
.L_43:
        /*0004*/ 	.word	0x00000082


	//----- nvinfo : EIATTR_KPARAM_INFO
	.align		4
.L_44:
        /*0008*/ 	.byte	0x04, 0x17
        /*000a*/ 	.short	(.L_46 - .L_45)
.L_45:
        /*000c*/ 	.word	0x00000000
        /*0010*/ 	.short	0x0009
        /*0012*/ 	.short	0x0030
        /*0014*/ 	.byte	0x00, 0xf0, 0x11, 0x00


	//----- nvinfo : EIATTR_KPARAM_INFO
	.align		4
.L_46:
        /*0018*/ 	.byte	0x04, 0x17
        /*001a*/ 	.short	(.L_48 - .L_47)
.L_47:
        /*001c*/ 	.word	0x00000000
        /*0020*/ 	.short	0x0008
        /*0022*/ 	.short	0x002c
        /*0024*/ 	.byte	0x00, 0xf0, 0x11, 0x00


	//----- nvinfo : EIATTR_KPARAM_INFO
	.align		4
.L_48:
        /*0028*/ 	.byte	0x04, 0x17
        /*002a*/ 	.short	(.L_50 - .L_49)
.L_49:
        /*002c*/ 	.word	0x00000000
        /*0030*/ 	.short	0x0007
        /*0032*/ 	.short	0x0028
        /*0034*/ 	.byte	0x00, 0xf0, 0x11, 0x00


	//----- nvinfo : EIATTR_KPARAM_INFO
	.align		4
.L_50:
        /*0038*/ 	.byte	0x04, 0x17
        /*003a*/ 	.short	(.L_52 - .L_51)
.L_51:
        /*003c*/ 	.word	0x00000000
        /*0040*/ 	.short	0x0006
        /*0042*/ 	.short	0x0024
        /*0044*/ 	.byte	0x00, 0xf0, 0x11, 0x00


	//----- nvinfo : EIATTR_KPARAM_INFO
	.align		4
.L_52:
        /*0048*/ 	.byte	0x04, 0x17
        /*004a*/ 	.short	(.L_54 - .L_53)
.L_53:
        /*004c*/ 	.word	0x00000000
        /*0050*/ 	.short	0x0005
        /*0052*/ 	.short	0x0020
        /*0054*/ 	.byte	0x00, 0xf0, 0x11, 0x00


	//----- nvinfo : EIATTR_KPARAM_INFO
	.align		4
.L_54:
        /*0058*/ 	.byte	0x04, 0x17
        /*005a*/ 	.short	(.L_56 - .L_55)
.L_55:
        /*005c*/ 	.word	0x00000000
        /*0060*/ 	.short	0x0004
        /*0062*/ 	.short	0x0018
        /*0064*/ 	.byte	0x00, 0xf5, 0x21, 0x00


	//----- nvinfo : EIATTR_KPARAM_INFO
	.align		4
.L_56:
        /*0068*/ 	.byte	0x04, 0x17
        /*006a*/ 	.short	(.L_58 - .L_57)
.L_57:
        /*006c*/ 	.word	0x00000000
        /*0070*/ 	.short	0x0003
        /*0072*/ 	.short	0x0014
        /*0074*/ 	.byte	0x00, 0xf0, 0x11, 0x00


	//----- nvinfo : EIATTR_KPARAM_INFO
	.align		4
.L_58:
        /*0078*/ 	.byte	0x04, 0x17
        /*007a*/ 	.short	(.L_60 - .L_59)
.L_59:
        /*007c*/ 	.word	0x00000000
        /*0080*/ 	.short	0x0002
        /*0082*/ 	.short	0x0010
        /*0084*/ 	.byte	0x00, 0xf0, 0x11, 0x00


	//----- nvinfo : EIATTR_KPARAM_INFO
	.align		4
.L_60:
        /*0088*/ 	.byte	0x04, 0x17
        /*008a*/ 	.short	(.L_62 - .L_61)
.L_61:
        /*008c*/ 	.word	0x00000000
        /*0090*/ 	.short	0x0001
        /*0092*/ 	.short	0x0008
        /*0094*/ 	.byte	0x00, 0xf5, 0x21, 0x00


	//----- nvinfo : EIATTR_KPARAM_INFO
	.align		4
.L_62:
        /*0098*/ 	.byte	0x04, 0x17
        /*009a*/ 	.short	(.L_64 - .L_63)
.L_63:
        /*009c*/ 	.word	0x00000000
        /*00a0*/ 	.short	0x0000
        /*00a2*/ 	.short	0x0000
        /*00a4*/ 	.byte	0x00, 0xf5, 0x21, 0x00


	//----- nvinfo : EIATTR_SPARSE_MMA_MASK
	.align		4
.L_64:
        /*00a8*/ 	.byte	0x03, 0x50
        /*00aa*/ 	.short	0x0000


	//----- nvinfo : EIATTR_MAXREG_COUNT
	.align		4
        /*00ac*/ 	.byte	0x03, 0x1b
        /*00ae*/ 	.short	0x00ff


	//----- nvinfo : EIATTR_MERCURY_ISA_VERSION
	.align		4
        /*00b0*/ 	.byte	0x03, 0x5f
        /*00b2*/ 	.short	0x0101


	//----- nvinfo : EIATTR_VRC_CTA_INIT_COUNT
	.align		4
        /*00b4*/ 	.byte	0x02, 0x4a
	.zero		1
	.zero		1


	//----- nvinfo : EIATTR_EXIT_INSTR_OFFSETS
	.align		4
        /*00b8*/ 	.byte	0x04, 0x1c
        /*00ba*/ 	.short	(.L_66 - .L_65)


	//   ....[0]....
.L_65:
        /*00bc*/ 	.word	0x00000090


	//   ....[1]....
        /*00c0*/ 	.word	0x000004e0


	//   ....[2]....
        /*00c4*/ 	.word	0x00000850


	//----- nvinfo : EIATTR_CRS_STACK_SIZE
	.align		4
.L_66:
        /*00c8*/ 	.byte	0x04, 0x1e
        /*00ca*/ 	.short	(.L_68 - .L_67)
.L_67:
        /*00cc*/ 	.word	0x00000000


	//----- nvinfo : EIATTR_CBANK_PARAM_SIZE
	.align		4
.L_68:
        /*00d0*/ 	.byte	0x03, 0x19
        /*00d2*/ 	.short	0x0034


	//----- nvinfo : EIATTR_PARAM_CBANK
	.align		4
        /*00d4*/ 	.byte	0x04, 0x0a
        /*00d6*/ 	.short	(.L_70 - .L_69)
	.align		4
.L_69:
        /*00d8*/ 	.word	index@(.nv.constant0.prepare)
        /*00dc*/ 	.short	0x0380
        /*00de*/ 	.short	0x0034


	//----- nvinfo : EIATTR_SW_WAR
	.align		4
.L_70:
        /*00e0*/ 	.byte	0x04, 0x36
        /*00e2*/ 	.short	(.L_72 - .L_71)
.L_71:
        /*00e4*/ 	.word	0x00000008
.L_72:


//--------------------- .nv.callgraph             --------------------------
	.section	.nv.callgraph,"",@"SHT_CUDA_CALLGRAPH"
	.align	4
	.sectionentsize	8
	.align		4
        /*0000*/ 	.word	0x00000000
	.align		4
        /*0004*/ 	.word	0xffffffff
	.align		4
        /*0008*/ 	.word	0x00000000
	.align		4
        /*000c*/ 	.word	0xfffffffe
	.align		4
        /*0010*/ 	.word	0x00000000
	.align		4
        /*0014*/ 	.word	0xfffffffd
	.align		4
        /*0018*/ 	.word	0x00000000
	.align		4
        /*001c*/ 	.word	0xfffffffc


//--------------------- .nv.constant4             --------------------------
	.section	.nv.constant4,"a",@progbits
	.align	8
	.align		8
.nv.constant4:
        /*0000*/ 	.dword	__cudart_i2opi_f


//--------------------- .text.calculate           --------------------------
	.section	.text.calculate,"ax",@progbits
	.align	128
        .global         calculate
        .type           calculate,@function
        .size           calculate,(.L_x_13 - calculate)
        .other          calculate,@"STO_CUDA_ENTRY STV_DEFAULT"
calculate:
.text.calculate:
[----:B------:R-:W-:Y:S08]  /*0000*/  LDC R1, c[0x0][0x37c] ;  /* 0x0000df00ff017b82 */ /* 0x000ff00000000800 */
[----:B------:R-:W0:Y:S01]  /*0010*/  LDC R2, c[0x0][0x39c] ;  /* 0x0000e700ff027b82 */ /* 0x000e220000000800 */
[----:B------:R-:W1:Y:S01]  /*0020*/  S2R R6, SR_TID.X ;  /* 0x0000000000067919 */ /* 0x000e620000002100 */
[----:B------:R-:W2:Y:S06]  /*0030*/  LDCU.64 UR4, c[0x0][0x358] ;  /* 0x00006b00ff0477ac */ /* 0x000eac0008000a00 */
[----:B------:R-:W1:Y:S08]  /*0040*/  S2UR UR6, SR_CTAID.X ;  /* 0x00000000000679c3 */ /* 0x000e700000002500 */
[----:B------:R-:W1:Y:S01]  /*0050*/  LDC R11, c[0x0][0x360] ;  /* 0x0000d800ff0b7b82 */ /* 0x000e620000000800 */
[----:B0-----:R-:W-:-:S07]  /*0060*/  FMUL R3, R2, 0.63661974668502807617 ;  /* 0x3f22f98302037820 */ /* 0x001fce0000400000 */
[----:B------:R-:W0:Y:S01]  /*0070*/  LDC R15, c[0x0][0x394] ;  /* 0x0000e500ff0f7b82 */ /* 0x000e220000000800 */
[----:B------:R-:W-:Y:S01]  /*0080*/  FSETP.GE.AND P0, PT, |R2|, 105615, PT ;  /* 0x47ce47800200780b */ /* 0x000fe20003f06200 */
[----:B------:R-:W3:Y:S01]  /*0090*/  F2I.NTZ R3, R3 ;  /* 0x0000000300037305 */ /* 0x000ee20000203100 */
[----:B-1----:R-:W-:Y:S01]  /*00a0*/  IMAD R6, R11, UR6, R6 ;  /* 0x000000060b067c24 */ /* 0x002fe2000f8e0206 */
[----:B---3--:R-:W-:Y:S01]  /*00b0*/  I2FP.F32.S32 R5, R3 ;  /* 0x0000000300057245 */ /* 0x008fe20000201400 */
[----:B0-----:R-:W-:-:S04]  /*00c0*/  IMAD.SHL.U32 R14, R15, 0x2, RZ ;  /* 0x000000020f0e7824 */ /* 0x001fc800078e00ff */
[----:B------:R-:W-:-:S04]  /*00d0*/  FFMA R0, R5, -1.5707962512969970703, R2 ;  /* 0xbfc90fda05007823 */ /* 0x000fc80000000002 */
[----:B------:R-:W-:-:S04]  /*00e0*/  FFMA R0, R5, -7.5497894158615963534e-08, R0 ;  /* 0xb3a2216805007823 */ /* 0x000fc80000000000 */
[----:B------:R-:W-:Y:S01]  /*00f0*/  FFMA R0, R5, -5.3903029534742383927e-15, R0 ;  /* 0xa7c234c505007823 */ /* 0x000fe20000000000 */
[----:B--2---:R-:W-:Y:S06]  /*0100*/  @!P0 BRA `(.L_x_0) ;  /* 0x0000000400648947 */ /* 0x004fec0003800000 */
[----:B------:R-:W-:-:S13]  /*0110*/  FSETP.NEU.AND P0, PT, |R2|, +INF , PT ;  /* 0x7f8000000200780b */ /* 0x000fda0003f0d200 */
[----:B------:R-:W-:Y:S01]  /*0120*/  @!P0 FMUL R0, RZ, R2 ;  /* 0x00000002ff008220 */ /* 0x000fe20000400000 */
[----:B------:R-:W-:Y:S01]  /*0130*/  @!P0 IMAD.MOV.U32 R3, RZ, RZ, RZ ;  /* 0x000000ffff038224 */ /* 0x000fe200078e00ff */
[----:B------:R-:W-:Y:S06]  /*0140*/  @!P0 BRA `(.L_x_0) ;  /* 0x0000000400548947 */ /* 0x000fec0003800000 */
[----:B------:R-:W0:Y:S01]  /*0150*/  LDC.64 R4, c[0x4][RZ] ;  /* 0x01000000ff047b82 */ /* 0x000e220000000a00 */
[----:B------:R-:W-:Y:S01]  /*0160*/  SHF.L.U32 R0, R2, 0x8, RZ ;  /* 0x0000000802007819 */ /* 0x000fe200000006ff */
[----:B------:R-:W-:Y:S02]  /*0170*/  HFMA2 R17, -RZ, RZ, 0, 0 ;  /* 0x00000000ff117431 */ /* 0x000fe400000001ff */
[----:B------:R-:W-:Y:S02]  /*0180*/  IMAD.MOV.U32 R3, RZ, RZ, RZ ;  /* 0x000000ffff037224 */ /* 0x000fe400078e00ff */
[----:B------:R-:W-:Y:S01]  /*0190*/  IMAD.MOV.U32 R23, RZ, RZ, RZ ;  /* 0x000000ffff177224 */ /* 0x000fe200078e00ff */
[----:B------:R-:W-:-:S07]  /*01a0*/  LOP3.LUT R7, R0, 0x80000000, RZ, 0xfc, !PT ;  /* 0x8000000000077812 */ /* 0x000fce00078efcff */
.L_x_1:
[----:B0-----:R-:W-:-:S05]  /*01b0*/  IMAD.WIDE.U32 R12, R17, 0x4, R4 ;  /* 0x00000004110c7825 */ /* 0x001fca00078e0004 */
[----:B------:R-:W2:Y:S01]  /*01c0*/  LDG.E.CONSTANT R8, desc[UR4][R12.64] ;  /* 0x000000040c087981 */ /* 0x000ea2000c1e9900 */
[C---:B------:R-:W-:Y:S02]  /*01d0*/  IMAD.SHL.U32 R10, R17.reuse, 0x4, RZ ;  /* 0x00000004110a7824 */ /* 0x040fe400078e00ff */
[----:B------:R-:W-:-:S03]  /*01e0*/  VIADD R17, R17, 0x1 ;  /* 0x0000000111117836 */ /* 0x000fc60000000000 */
[C---:B------:R-:W-:Y:S02]  /*01f0*/  ISETP.EQ.AND P0, PT, R10.reuse, RZ, PT ;  /* 0x000000ff0a00720c */ /* 0x040fe40003f02270 */
[C---:B------:R-:W-:Y:S02]  /*0200*/  ISETP.EQ.AND P5, PT, R10.reuse, 0x4, PT ;  /* 0x000000040a00780c */ /* 0x040fe40003fa2270 */
[C---:B------:R-:W-:Y:S02]  /*0210*/  ISETP.EQ.AND P4, PT, R10.reuse, 0x8, PT ;  /* 0x000000080a00780c */ /* 0x040fe40003f82270 */
[C---:B------:R-:W-:Y:S02]  /*0220*/  ISETP.EQ.AND P3, PT, R10.reuse, 0xc, PT ;  /* 0x0000000c0a00780c */ /* 0x040fe40003f62270 */
[C---:B------:R-:W-:Y:S02]  /*0230*/  ISETP.EQ.AND P2, PT, R10.reuse, 0x10, PT ;  /* 0x000000100a00780c */ /* 0x040fe40003f42270 */
[----:B------:R-:W-:Y:S01]  /*0240*/  ISETP.EQ.AND P1, PT, R10, 0x14, PT ;  /* 0x000000140a00780c */ /* 0x000fe20003f22270 */
[----:B--2---:R-:W-:-:S03]  /*0250*/  IMAD.WIDE.U32 R8, R8, R7, RZ ;  /* 0x0000000708087225 */ /* 0x004fc600078e00ff */
[----:B------:R-:W-:-:S04]  /*0260*/  IADD3 R8, P6, PT, R8, R3, RZ ;  /* 0x0000000308087210 */ /* 0x000fc80007fde0ff */
[----:B------:R-:W-:Y:S01]  /*0270*/  IADD3.X R3, PT, PT, R9, R23, RZ, P6, !PT ;  /* 0x0000001709037210 */ /* 0x000fe200037fe4ff */
[--C-:B------:R-:W-:Y:S01]  /*0280*/  @P0 IMAD.MOV.U32 R0, RZ, RZ, R8.reuse ;  /* 0x000000ffff000224 */ /* 0x100fe200078e0008 */
[----:B------:R-:W-:Y:S01]  /*0290*/  ISETP.NE.AND P6, PT, R17, 0x6, PT ;  /* 0x000000061100780c */ /* 0x000fe20003fc5270 */
[--C-:B------:R-:W-:Y:S01]  /*02a0*/  @P5 IMAD.MOV.U32 R21, RZ, RZ, R8.reuse ;  /* 0x000000ffff155224 */ /* 0x100fe200078e0008 */
[-C--:B------:R-:W-:Y:S01]  /*02b0*/  @P4 MOV R20, R8.reuse ;  /* 0x0000000800144202 */ /* 0x080fe20000000f00 */
[--C-:B------:R-:W-:Y:S01]  /*02c0*/  @P3 IMAD.MOV.U32 R19, RZ, RZ, R8.reuse ;  /* 0x000000ffff133224 */ /* 0x100fe200078e0008 */
[----:B------:R-:W-:Y:S01]  /*02d0*/  @P1 MOV R16, R8 ;  /* 0x0000000800101202 */ /* 0x000fe20000000f00 */
[----:B------:R-:W-:-:S08]  /*02e0*/  @P2 IMAD.MOV.U32 R18, RZ, RZ, R8 ;  /* 0x000000ffff122224 */ /* 0x000fd000078e0008 */
[----:B------:R-:W-:Y:S05]  /*02f0*/  @P6 BRA `(.L_x_1) ;  /* 0xfffffffc00ac6947 */ /* 0x000fea000383ffff */
[----:B------:R-:W-:-:S04]  /*0300*/  SHF.R.U32.HI R4, RZ, 0x17, R2 ;  /* 0x00000017ff047819 */ /* 0x000fc80000011602 */
[C---:B------:R-:W-:Y:S02]  /*0310*/  LOP3.LUT R5, R4.reuse, 0xe0, RZ, 0xc0, !PT ;  /* 0x000000e004057812 */ /* 0x040fe400078ec0ff */
[----:B------:R-:W-:-:S03]  /*0320*/  LOP3.LUT P6, RZ, R4, 0x1f, RZ, 0xc0, !PT ;  /* 0x0000001f04ff7812 */ /* 0x000fc600078cc0ff */
[----:B------:R-:W-:-:S05]  /*0330*/  VIADD R5, R5, 0xffffff80 ;  /* 0xffffff8005057836 */ /* 0x000fca0000000000 */
[----:B------:R-:W-:-:S05]  /*0340*/  SHF.R.U32.HI R5, RZ, 0x5, R5 ;  /* 0x00000005ff057819 */ /* 0x000fca0000011605 */
[----:B------:R-:W-:-:S05]  /*0350*/  IMAD.U32 R8, R5, -0x4, RZ ;  /* 0xfffffffc05087824 */ /* 0x000fca00078e00ff */
[C---:B------:R-:W-:Y:S02]  /*0360*/  ISETP.EQ.AND P3, PT, R8.reuse, -0x18, PT ;  /* 0xffffffe80800780c */ /* 0x040fe40003f62270 */
[C---:B------:R-:W-:Y:S02]  /*0370*/  ISETP.EQ.AND P4, PT, R8.reuse, -0x14, PT ;  /* 0xffffffec0800780c */ /* 0x040fe40003f82270 */
[C---:B------:R-:W-:Y:S02]  /*0380*/  ISETP.EQ.AND P2, PT, R8.reuse, -0x10, PT ;  /* 0xfffffff00800780c */ /* 0x040fe40003f42270 */
[C---:B------:R-:W-:Y:S02]  /*0390*/  ISETP.EQ.AND P1, PT, R8.reuse, -0xc, PT ;  /* 0xfffffff40800780c */ /* 0x040fe40003f22270 */
[C---:B------:R-:W-:Y:S02]  /*03a0*/  ISETP.EQ.AND P0, PT, R8.reuse, -0x8, PT ;  /* 0xfffffff80800780c */ /* 0x040fe40003f02270 */
[----:B------:R-:W-:-:S03]  /*03b0*/  ISETP.EQ.AND P5, PT, R8, RZ, PT ;  /* 0x000000ff0800720c */ /* 0x000fc60003fa2270 */
[----:B------:R-:W-:Y:S02]  /*03c0*/  @P3 MOV R5, R0 ;  /* 0x0000000000053202 */ /* 0x000fe40000000f00 */
[C---:B------:R-:W-:Y:S01]  /*03d0*/  ISETP.EQ.AND P3, PT, R8.reuse, -0x4, PT ;  /* 0xfffffffc0800780c */ /* 0x040fe20003f62270 */
[----:B------:R-:W-:Y:S01]  /*03e0*/  @P4 IMAD.MOV.U32 R7, RZ, RZ, R0 ;  /* 0x000000ffff074224 */ /* 0x000fe200078e0000 */
[----:B------:R-:W-:Y:S01]  /*03f0*/  @P2 MOV R7, R21 ;  /* 0x0000001500072202 */ /* 0x000fe20000000f00 */
[----:B------:R-:W-:Y:S01]  /*0400*/  @P4 IMAD.MOV.U32 R5, RZ, RZ, R21 ;  /* 0x000000ffff054224 */ /* 0x000fe200078e0015 */
[----:B------:R-:W-:Y:S01]  /*0410*/  ISETP.EQ.AND P4, PT, R8, 0x4, PT ;  /* 0x000000040800780c */ /* 0x000fe20003f82270 */
[----:B------:R-:W-:Y:S01]  /*0420*/  @P2 IMAD.MOV.U32 R5, RZ, RZ, R20 ;  /* 0x000000ffff052224 */ /* 0x000fe200078e0014 */
[----:B------:R-:W-:Y:S01]  /*0430*/  @P1 MOV R5, R19 ;  /* 0x0000001300051202 */ /* 0x000fe20000000f00 */
[----:B------:R-:W-:Y:S02]  /*0440*/  @P0 IMAD.MOV.U32 R5, RZ, RZ, R18 ;  /* 0x000000ffff050224 */ /* 0x000fe400078e0012 */
[----:B------:R-:W-:-:S02]  /*0450*/  @P1 IMAD.MOV.U32 R7, RZ, RZ, R20 ;  /* 0x000000ffff071224 */ /* 0x000fc400078e0014 */
[----:B------:R-:W-:Y:S02]  /*0460*/  @P0 IMAD.MOV.U32 R7, RZ, RZ, R19 ;  /* 0x000000ffff070224 */ /* 0x000fe400078e0013 */
[--C-:B------:R-:W-:Y:S01]  /*0470*/  @P3 IMAD.MOV.U32 R5, RZ, RZ, R16.reuse ;  /* 0x000000ffff053224 */ /* 0x100fe200078e0010 */
[----:B------:R-:W-:Y:S02]  /*0480*/  @P5 MOV R5, R3 ;  /* 0x0000000300055202 */ /* 0x000fe40000000f00 */
[----:B------:R-:W-:Y:S01]  /*0490*/  @P3 MOV R7, R18 ;  /* 0x0000001200073202 */ /* 0x000fe20000000f00 */
[----:B------:R-:W-:Y:S02]  /*04a0*/  @P5 IMAD.MOV.U32 R7, RZ, RZ, R16 ;  /* 0x000000ffff075224 */ /* 0x000fe400078e0010 */
[----:B------:R-:W-:Y:S02]  /*04b0*/  @P4 IMAD.MOV.U32 R7, RZ, RZ, R3 ;  /* 0x000000ffff074224 */ /* 0x000fe400078e0003 */
[----:B------:R-:W-:Y:S01]  /*04c0*/  IMAD.MOV.U32 R13, RZ, RZ, R5 ;  /* 0x000000ffff0d7224 */ /* 0x000fe200078e0005 */
[----:B------:R-:W-:Y:S06]  /*04d0*/  @!P6 BRA `(.L_x_2) ;  /* 0x000000000028e947 */ /* 0x000fec0003800000 */
[----:B------:R-:W-:Y:S01]  /*04e0*/  @P1 MOV R0, R21 ;  /* 0x0000001500001202 */ /* 0x000fe20000000f00 */
[----:B------:R-:W-:Y:S01]  /*04f0*/  @P0 IMAD.MOV.U32 R0, RZ, RZ, R20 ;  /* 0x000000ffff000224 */ /* 0x000fe200078e0014 */
[----:B------:R-:W-:Y:S01]  /*0500*/  ISETP.EQ.AND P0, PT, R8, 0x8, PT ;  /* 0x000000080800780c */ /* 0x000fe20003f02270 */
[----:B------:R-:W-:Y:S01]  /*0510*/  @P3 IMAD.MOV.U32 R0, RZ, RZ, R19 ;  /* 0x000000ffff003224 */ /* 0x000fe200078e0013 */
[----:B------:R-:W-:Y:S01]  /*0520*/  @P5 MOV R0, R18 ;  /* 0x0000001200005202 */ /* 0x000fe20000000f00 */
[----:B------:R-:W-:Y:S01]  /*0530*/  @P4 IMAD.MOV.U32 R0, RZ, RZ, R16 ;  /* 0x000000ffff004224 */ /* 0x000fe200078e0010 */
[----:B------:R-:W-:-:S04]  /*0540*/  LOP3.LUT R4, R4, 0x1f, RZ, 0xc0, !PT ;  /* 0x0000001f04047812 */ /* 0x000fc800078ec0ff */
[----:B------:R-:W-:-:S05]  /*0550*/  SHF.L.W.U32.HI R13, R7, R4, R13 ;  /* 0x00000004070d7219 */ /* 0x000fca0000010e0d */
[----:B------:R-:W-:-:S05]  /*0560*/  @P0 IMAD.MOV.U32 R0, RZ, RZ, R3 ;  /* 0x000000ffff000224 */ /* 0x000fca00078e0003 */
[----:B------:R-:W-:-:S07]  /*0570*/  SHF.L.W.U32.HI R7, R0, R4, R7 ;  /* 0x0000000400077219 */ /* 0x000fce0000010e07 */
.L_x_2:
[C---:B------:R-:W-:Y:S01]  /*0580*/  SHF.L.W.U32.HI R0, R7.reuse, 0x2, R13 ;  /* 0x0000000207007819 */ /* 0x040fe20000010e0d */
[----:B------:R-:W-:Y:S01]  /*0590*/  UMOV UR6, 0x54442d19 ;  /* 0x54442d1900067882 */ /* 0x000fe20000000000 */
[----:B------:R-:W-:Y:S01]  /*05a0*/  SHF.L.U32 R7, R7, 0x2, RZ ;  /* 0x0000000207077819 */ /* 0x000fe200000006ff */
[----:B------:R-:W-:Y:S01]  /*05b0*/  UMOV UR7, 0x3bf921fb ;  /* 0x3bf921fb00077882 */ /* 0x000fe20000000000 */
[----:B------:R-:W-:Y:S02]  /*05c0*/  SHF.R.S32.HI R3, RZ, 0x1f, R0 ;  /* 0x0000001fff037819 */ /* 0x000fe40000011400 */
[----:B------:R-:W-:Y:S02]  /*05d0*/  ISETP.GE.AND P0, PT, R2, RZ, PT ;  /* 0x000000ff0200720c */ /* 0x000fe40003f06270 */
[C---:B------:R-:W-:Y:S02]  /*05e0*/  LOP3.LUT R8, R3.reuse, R7, RZ, 0x3c, !PT ;  /* 0x0000000703087212 */ /* 0x040fe400078e3cff */
[----:B------:R-:W-:-:S02]  /*05f0*/  LOP3.LUT R9, R3, R0, RZ, 0x3c, !PT ;  /* 0x0000000003097212 */ /* 0x000fc400078e3cff */
[----:B------:R-:W-:Y:S02]  /*0600*/  SHF.R.U32.HI R3, RZ, 0x1e, R13 ;  /* 0x0000001eff037819 */ /* 0x000fe4000001160d */
[----:B------:R-:W0:Y:S01]  /*0610*/  I2F.F64.S64 R4, R8 ;  /* 0x0000000800047312 */ /* 0x000e220000301c00 */
[C---:B------:R-:W-:Y:S02]  /*0620*/  LOP3.LUT R2, R0.reuse, R2, RZ, 0x3c, !PT ;  /* 0x0000000200027212 */ /* 0x040fe400078e3cff */
[----:B------:R-:W-:Y:S02]  /*0630*/  LEA.HI R3, R0, R3, RZ, 0x1 ;  /* 0x0000000300037211 */ /* 0x000fe400078f08ff */
[----:B------:R-:W-:-:S03]  /*0640*/  ISETP.GE.AND P1, PT, R2, RZ, PT ;  /* 0x000000ff0200720c */ /* 0x000fc60003f26270 */
[----:B------:R-:W-:-:S04]  /*0650*/  IMAD.MOV R0, RZ, RZ, -R3 ;  /* 0x000000ffff007224 */ /* 0x000fc800078e0a03 */
[----:B------:R-:W-:Y:S01]  /*0660*/  @!P0 IMAD.MOV.U32 R3, RZ, RZ, R0 ;  /* 0x000000ffff038224 */ /* 0x000fe200078e0000 */
[----:B0-----:R-:W-:-:S10]  /*0670*/  DMUL R4, R4, UR6 ;  /* 0x0000000604047c28 */ /* 0x001fd40008000000 */
[----:B------:R-:W0:Y:S02]  /*0680*/  F2F.F32.F64 R4, R4 ;  /* 0x0000000400047310 */ /* 0x000e240000301000 */
[----:B0-----:R-:W-:-:S07]  /*0690*/  FSEL R0, -R4, R4, !P1 ;  /* 0x0000000404007208 */ /* 0x001fce0004800100 */
.L_x_0:
[----:B------:R-:W0:Y:S01]  /*06a0*/  LDCU UR6, c[0x0][0x390] ;  /* 0x00007200ff0677ac */ /* 0x000e220008000800 */
[----:B------:R-:W-:Y:S01]  /*06b0*/  ISETP.GE.AND P0, PT, R15, 0x2, PT ;  /* 0x000000020f00780c */ /* 0x000fe20003f06270 */
[----:B------:R-:W-:Y:S01]  /*06c0*/  FMUL R5, R0, R0 ;  /* 0x0000000000057220 */ /* 0x000fe20000400000 */
[----:B------:R-:W-:Y:S01]  /*06d0*/  MOV R2, 0x37cbac00 ;  /* 0x37cbac0000027802 */ /* 0x000fe20000000f00 */
[----:B------:R-:W-:-:S04]  /*06e0*/  IMAD.MOV.U32 R4, RZ, RZ, 0x394d4153 ;  /* 0x394d4153ff047424 */ /* 0x000fc800078e00ff */
[----:B------:R-:W-:Y:S01]  /*06f0*/  FFMA R2, R5, R2, -0.0013887860113754868507 ;  /* 0xbab607ed05027423 */ /* 0x000fe20000000002 */
[----:B0-----:R-:W-:-:S13]  /*0700*/  ISETP.GE.OR P0, PT, R6, UR6, !P0 ;  /* 0x0000000606007c0c */ /* 0x001fda000c706670 */
[----:B------:R-:W-:Y:S05]  /*0710*/  @P0 EXIT ;  /* 0x000000000000094d */ /* 0x000fea0003800000 */
[C---:B------:R-:W-:Y:S01]  /*0720*/  FFMA R4, R5.reuse, -R4, 0.0083327032625675201416 ;  /* 0x3c0885e405047423 */ /* 0x040fe20000000804 */
[----:B------:R-:W-:Y:S01]  /*0730*/  FFMA R7, R5, R0, RZ ;  /* 0x0000000005077223 */ /* 0x000fe200000000ff */
[----:B------:R-:W-:Y:S01]  /*0740*/  LEA R15, R15, 0x1, 0x1 ;  /* 0x000000010f0f7811 */ /* 0x000fe200078e08ff */
[C---:B------:R-:W-:Y:S01]  /*0750*/  FFMA R2, R5.reuse, R2, 0.041666727513074874878 ;  /* 0x3d2aaabb05027423 */ /* 0x040fe20000000002 */
[----:B------:R-:W-:Y:S01]  /*0760*/  FFMA R4, R5, R4, -0.16666662693023681641 ;  /* 0xbe2aaaa805047423 */ /* 0x000fe20000000004 */
[----:B------:R-:W0:Y:S01]  /*0770*/  LDCU UR6, c[0x0][0x370] ;  /* 0x00006e00ff0677ac */ /* 0x000e220008000800 */
[----:B------:R-:W-:Y:S01]  /*0780*/  LOP3.LUT P1, RZ, R3, 0x2, RZ, 0xc0, !PT ;  /* 0x0000000203ff7812 */ /* 0x000fe2000782c0ff */
[----:B------:R-:W-:Y:S01]  /*0790*/  FFMA R2, R5, R2, -0.4999999701976776123 ;  /* 0xbeffffff05027423 */ /* 0x000fe20000000002 */
[----:B------:R-:W-:Y:S01]  /*07a0*/  FFMA R7, R7, R4, R0 ;  /* 0x0000000407077223 */ /* 0x000fe20000000000 */
[----:B------:R-:W-:Y:S01]  /*07b0*/  VIMNMX R0, PT, PT, R15, 0x5, !PT ;  /* 0x000000050f007848 */ /* 0x000fe20007fe0100 */
[----:B------:R-:W1:Y:S01]  /*07c0*/  LDCU UR7, c[0x0][0x398] ;  /* 0x00007300ff0777ac */ /* 0x000e620008000800 */
[----:B------:R-:W-:Y:S01]  /*07d0*/  LOP3.LUT R4, R3, 0x1, RZ, 0xc0, !PT ;  /* 0x0000000103047812 */ /* 0x000fe200078ec0ff */
[----:B------:R-:W-:Y:S01]  /*07e0*/  FFMA R2, R5, R2, 1 ;  /* 0x3f80000005027423 */ /* 0x000fe20000000002 */
[----:B------:R-:W-:Y:S01]  /*07f0*/  IADD3 R0, PT, PT, R0, -0x4, RZ ;  /* 0xfffffffc00007810 */ /* 0x000fe20007ffe0ff */
[----:B------:R-:W-:Y:S01]  /*0800*/  VIADD R3, R3, 0x1 ;  /* 0x0000000103037836 */ /* 0x000fe20000000000 */
[----:B------:R-:W-:Y:S01]  /*0810*/  ISETP.NE.U32.AND P0, PT, R4, 0x1, PT ;  /* 0x000000010400780c */ /* 0x000fe20003f05070 */
[----:B------:R-:W2:Y:S01]  /*0820*/  LDCU UR8, c[0x0][0x3a8] ;  /* 0x00007500ff0877ac */ /* 0x000ea20008000800 */
[----:B------:R-:W-:-:S02]  /*0830*/  LEA.HI R0, R0, 0x1, RZ, 0x1f ;  /* 0x0000000100007811 */ /* 0x000fc400078ff8ff */
[----:B------:R-:W-:Y:S01]  /*0840*/  FSEL R13, R2, R7, !P0 ;  /* 0x00000007020d7208 */ /* 0x000fe20004000000 */
[----:B------:R-:W3:Y:S01]  /*0850*/  LDCU UR9, c[0x0][0x3a0] ;  /* 0x00007400ff0977ac */ /* 0x000ee20008000800 */
[----:B------:R-:W-:Y:S02]  /*0860*/  FSEL R2, R7, R2, !P0 ;  /* 0x0000000207027208 */ /* 0x000fe40004000000 */
[----:B------:R-:W-:Y:S01]  /*0870*/  LOP3.LUT R7, R0, 0x7ffffffc, RZ, 0xc0, !PT ;  /* 0x7ffffffc00077812 */ /* 0x000fe200078ec0ff */
[----:B0-----:R-:W-:Y:S01]  /*0880*/  IMAD R11, R11, UR6, RZ ;  /* 0x000000060b0b7c24 */ /* 0x001fe2000f8e02ff */
[----:B------:R-:W-:Y:S01]  /*0890*/  LOP3.LUT P2, RZ, R3, 0x2, RZ, 0xc0, !PT ;  /* 0x0000000203ff7812 */ /* 0x000fe2000784c0ff */
[----:B------:R-:W0:Y:S01]  /*08a0*/  LDCU UR10, c[0x0][0x3ac] ;  /* 0x00007580ff0a77ac */ /* 0x000e220008000800 */
[----:B------:R-:W-:Y:S01]  /*08b0*/  FSEL R13, R13, -R13, !P1 ;  /* 0x8000000d0d0d7208 */ /* 0x000fe20004800000 */
[----:B------:R-:W-:Y:S01]  /*08c0*/  IMAD.MOV R7, RZ, RZ, -R7 ;  /* 0x000000ffff077224 */ /* 0x000fe200078e0a07 */
[----:B------:R-:W-:Y:S01]  /*08d0*/  FSEL R12, R2, -R2, !P2 ;  /* 0x80000002020c7208 */ /* 0x000fe20005000000 */
[----:B------:R-:W4:Y:S01]  /*08e0*/  LDCU UR14, c[0x0][0x3a4] ;  /* 0x00007480ff0e77ac */ /* 0x000f220008000800 */
[----:B-1----:R-:W-:-:S07]  /*08f0*/  LOP3.LUT R10, R0, 0x3, RZ, 0xc0, !PT ;  /* 0x00000003000a7812 */ /* 0x002fce00078ec0ff */
.L_x_6:
[----:B0123--:R-:W1:Y:S01]  /*0900*/  LDC.64 R4, c[0x0][0x380] ;  /* 0x0000e000ff047b82 */ /* 0x00fe620000000a00 */
[----:B------:R-:W-:Y:S01]  /*0910*/  IMAD R9, R6, R15, RZ ;  /* 0x0000000f06097224 */ /* 0x000fe200078e02ff */
[----:B------:R-:W2:Y:S06]  /*0920*/  LDCU UR6, c[0x0][0x390] ;  /* 0x00007200ff0677ac */ /* 0x000eac0008000800 */
[----:B------:R-:W3:Y:S01]  /*0930*/  LDC.64 R2, c[0x0][0x388] ;  /* 0x0000e200ff027b82 */ /* 0x000ee20000000a00 */
[----:B-1----:R-:W-:-:S05]  /*0940*/  IMAD.WIDE R4, R9, 0x4, R4 ;  /* 0x0000000409047825 */ /* 0x002fca00078e0204 */
[----:B-----5:R1:W5:Y:S01]  /*0950*/  LDG.E R0, desc[UR4][R4.64] ;  /* 0x0000000404007981 */ /* 0x020362000c1e1900 */
[----:B---3--:R-:W-:-:S03]  /*0960*/  IMAD.WIDE R2, R6, 0x4, R2 ;  /* 0x0000000406027825 */ /* 0x008fc600078e0202 */
[----:B------:R1:W5:Y:S04]  /*0970*/  LDG.E R21, desc[UR4][R4.64+0x8] ;  /* 0x0000080404157981 */ /* 0x000368000c1e1900 */
[----:B------:R1:W5:Y:S04]  /*0980*/  LDG.E R26, desc[UR4][R4.64+0x4] ;  /* 0x00000404041a7981 */ /* 0x000368000c1e1900 */
[----:B------:R1:W5:Y:S01]  /*0990*/  LDG.E R17, desc[UR4][R2.64] ;  /* 0x0000000402117981 */ /* 0x000362000c1e1900 */
[----:B------:R-:W-:Y:S01]  /*09a0*/  ISETP.GE.AND P0, PT, R14, 0x9, PT ;  /* 0x000000090e00780c */ /* 0x000fe20003f06270 */
[----:B------:R-:W-:Y:S01]  /*09b0*/  IMAD.IADD R6, R11, 0x1, R6 ;  /* 0x000000010b067824 */ /* 0x000fe200078e0206 */
[----:B------:R-:W-:-:S04]  /*09c0*/  MOV R19, 0x3 ;  /* 0x0000000300137802 */ /* 0x000fc80000000f00 */
[----:B--2---:R-:W-:-:S07]  /*09d0*/  ISETP.GE.AND P3, PT, R6, UR6, PT ;  /* 0x0000000606007c0c */ /* 0x004fce000bf66270 */
[----:B-1----:R-:W-:Y:S06]  /*09e0*/  @!P0 BRA `(.L_x_3) ;  /* 0x0000000400388947 */ /* 0x002fec0003800000 */
[----:B------:R-:W-:Y:S02]  /*09f0*/  IMAD.MOV.U32 R19, RZ, RZ, 0x5 ;  /* 0x00000005ff137424 */ /* 0x000fe400078e00ff */
[----:B------:R-:W-:-:S07]  /*0a00*/  IMAD.MOV.U32 R16, RZ, RZ, R7 ;  /* 0x000000ffff107224 */ /* 0x000fce00078e0007 */
.L_x_4:
[----:B-1---5:R-:W-:Y:S01]  /*0a10*/  FFMA R9, R13, UR7, R26 ;  /* 0x000000070d097c23 */ /* 0x022fe2000800001a */
[----:B------:R-:W-:Y:S01]  /*0a20*/  PLOP3.LUT P2, PT, PT, PT, PT, 0x8, 0x80 ;  /* 0x000000000080781c */ /* 0x000fe20003f4e170 */
[----:B------:R-:W-:Y:S01]  /*0a30*/  VIADD R16, R16, 0x4 ;  /* 0x0000000410107836 */ /* 0x000fe20000000000 */
[----:B------:R-:W-:Y:S02]  /*0a40*/  IADD3 R27, PT, PT, R19, -0x2, RZ ;  /* 0xfffffffe131b7810 */ /* 0x000fe40007ffe0ff */
[----:B------:R-:W-:-:S13]  /*0a50*/  FSETP.GEU.AND P1, PT, R9, UR8, PT ;  /* 0x0000000809007c0b */ /* 0x000fda000bf2e000 */
[----:B----4-:R-:W-:Y:S01]  /*0a60*/  @!P1 MOV R18, UR14 ;  /* 0x0000000e00129c02 */ /* 0x010fe20008000f00 */
[----:B------:R-:W-:-:S04]  /*0a70*/  @P1 FADD R23, R9, UR8 ;  /* 0x0000000809171e21 */ /* 0x000fc80008000000 */
[----:B------:R-:W-:Y:S01]  /*0a80*/  @!P1 FADD R20, R9, R18 ;  /* 0x0000001209149221 */ /* 0x000fe20000000000 */
[----:B------:R-:W-:-:S03]  /*0a90*/  @P1 IMAD.U32 R18, RZ, RZ, UR14 ;  /* 0x0000000eff121e24 */ /* 0x000fc6000f8e00ff */
[----:B------:R-:W-:Y:S02]  /*0aa0*/  @!P1 FADD R20, R20, -UR8 ;  /* 0x8000000814149e21 */ /* 0x000fe40008000000 */
[----:B------:R-:W-:-:S04]  /*0ab0*/  @P1 FSETP.GT.AND P0, PT, R9, R18, PT ;  /* 0x000000120900120b */ /* 0x000fc80003f04000 */
[----:B------:R-:W-:-:S13]  /*0ac0*/  @P1 PLOP3.LUT P2, PT, P0, PT, PT, 0x80, 0x8 ;  /* 0x000000000008181c */ /* 0x000fda000074f070 */
[----:B------:R-:W-:Y:S01]  /*0ad0*/  @P2 FADD R9, R23, -R18 ;  /* 0x8000001217092221 */ /* 0x000fe20000000000 */
[----:B------:R-:W-:-:S03]  /*0ae0*/  FFMA R23, R0, UR9, R21 ;  /* 0x0000000900177c23 */ /* 0x000fc60008000015 */
[----:B------:R-:W-:Y:S02]  /*0af0*/  @P1 IMAD.MOV.U32 R20, RZ, RZ, R9 ;  /* 0x000000ffff141224 */ /* 0x000fe400078e0009 */
[----:B------:R-:W-:Y:S01]  /*0b00*/  FFMA R23, R12, UR7, R23 ;  /* 0x000000070c177c23 */ /* 0x000fe20008000017 */
[----:B------:R-:W-:Y:S01]  /*0b10*/  ISETP.NE.AND P1, PT, R17, RZ, PT ;  /* 0x000000ff1100720c */ /* 0x000fe20003f25270 */
[----:B------:R-:W-:-:S03]  /*0b20*/  FFMA R25, R13, UR7, R20 ;  /* 0x000000070d197c23 */ /* 0x000fc60008000014 */
[----:B0-----:R-:W-:Y:S02]  /*0b30*/  FSETP.LEU.OR P1, PT, R23, UR10, P1 ;  /* 0x0000000a17007c0b */ /* 0x001fe40008f2b400 */
[----:B------:R-:W-:-:S11]  /*0b40*/  FSETP.GEU.AND P2, PT, R25, UR8, PT ;  /* 0x0000000819007c0b */ /* 0x000fd6000bf4e000 */
[----:B------:R-:W-:Y:S01]  /*0b50*/  @!P1 IMAD.MOV.U32 R17, RZ, RZ, R27 ;  /* 0x000000ffff119224 */ /* 0x000fe200078e001b */
[----:B------:R-:W-:Y:S01]  /*0b60*/  @!P1 STG.E desc[UR4][R2.64], R27 ;  /* 0x0000001b02009986 */ /* 0x000fe2000c101904 */
[C---:B------:R-:W-:Y:S01]  /*0b70*/  @P2 FADD R9, R25.reuse, UR8 ;  /* 0x0000000819092e21 */ /* 0x040fe20008000000 */
[C---:B------:R-:W-:Y:S01]  /*0b80*/  @P2 FSETP.GT.AND P0, PT, R25.reuse, R18, PT ;  /* 0x000000121900220b */ /* 0x040fe20003f04000 */
[--C-:B------:R-:W-:Y:S02]  /*0b90*/  @!P2 FADD R8, R25, R18.reuse ;  /* 0x000000121908a221 */ /* 0x100fe40000000000 */
[----:B------:R-:W-:-:S05]  /*0ba0*/  @P2 FADD R9, R9, -R18 ;  /* 0x8000001209092221 */ /* 0x000fca0000000000 */
[----:B------:R-:W-:Y:S01]  /*0bb0*/  @P2 FSEL R22, R9, R25, P0 ;  /* 0x0000001909162208 */ /* 0x000fe20000000000 */
[----:B------:R-:W-:Y:S01]  /*0bc0*/  @!P2 FADD R22, R8, -UR8 ;  /* 0x800000080816ae21 */ /* 0x000fe20008000000 */
[----:B------:R-:W-:Y:S01]  /*0bd0*/  FFMA R25, R0, UR9, R23 ;  /* 0x0000000900197c23 */ /* 0x000fe20008000017 */
[----:B------:R-:W-:Y:S02]  /*0be0*/  ISETP.NE.AND P0, PT, R17, RZ, PT ;  /* 0x000000ff1100720c */ /* 0x000fe40003f05270 */
[----:B------:R-:W-:Y:S01]  /*0bf0*/  FFMA R21, R13, UR7, R22 ;  /* 0x000000070d157c23 */ /* 0x000fe20008000016 */
[----:B------:R-:W-:-:S04]  /*0c00*/  FFMA R25, R12, UR7, R25 ;  /* 0x000000070c197c23 */ /* 0x000fc80008000019 */
[----:B------:R-:W-:Y:S01]  /*0c10*/  FSETP.GEU.AND P4, PT, R21, UR8, PT ;  /* 0x0000000815007c0b */ /* 0x000fe2000bf8e000 */
[----:B------:R-:W-:Y:S01]  /*0c20*/  FFMA R29, R0, UR9, R25 ;  /* 0x00000009001d7c23 */ /* 0x000fe20008000019 */
[----:B------:R-:W-:-:S03]  /*0c30*/  FSETP.LEU.OR P0, PT, R25, UR10, P0 ;  /* 0x0000000a19007c0b */ /* 0x000fc6000870b400 */
[----:B------:R-:W-:-:S08]  /*0c40*/  FFMA R29, R12, UR7, R29 ;  /* 0x000000070c1d7c23 */ /* 0x000fd0000800001d */
[C---:B------:R-:W-:Y:S01]  /*0c50*/  @P4 FADD R9, R21.reuse, UR8 ;  /* 0x0000000815094e21 */ /* 0x040fe20008000000 */
[C---:B------:R-:W-:Y:S01]  /*0c60*/  @P4 FSETP.GT.AND P2, PT, R21.reuse, R18, PT ;  /* 0x000000121500420b */ /* 0x040fe20003f44000 */
[----:B------:R-:W-:Y:S02]  /*0c70*/  @!P0 IMAD.MOV.U32 R17, RZ, RZ, R19 ;  /* 0x000000ffff118224 */ /* 0x000fe400078e0013 */
[--C-:B------:R-:W-:Y:S01]  /*0c80*/  @!P4 FADD R8, R21, R18.reuse ;  /* 0x000000121508c221 */ /* 0x100fe20000000000 */
[----:B------:R-:W-:-:S05]  /*0c90*/  @P4 FADD R9, R9, -R18 ;  /* 0x8000001209094221 */ /* 0x000fca0000000000 */
[----:B------:R-:W-:Y:S01]  /*0ca0*/  @P4 FSEL R24, R9, R21, P2 ;  /* 0x0000001509184208 */ /* 0x000fe20001000000 */
[----:B------:R-:W-:Y:S01]  /*0cb0*/  @!P4 FADD R24, R8, -UR8 ;  /* 0x800000080818ce21 */ /* 0x000fe20008000000 */
[----:B------:R-:W-:Y:S01]  /*0cc0*/  ISETP.NE.AND P2, PT, R17, RZ, PT ;  /* 0x000000ff1100720c */ /* 0x000fe20003f45270 */
[----:B------:R-:W-:Y:S01]  /*0cd0*/  FFMA R21, R0, UR9, R29 ;  /* 0x0000000900157c23 */ /* 0x000fe2000800001d */
[----:B------:R-:W-:-:S04]  /*0ce0*/  IMAD.WIDE R8, R27, 0x4, R4 ;  /* 0x000000041b087825 */ /* 0x000fc800078e0204 */
[----:B------:R-:W-:Y:S01]  /*0cf0*/  FFMA R26, R13, UR7, R24 ;  /* 0x000000070d1a7c23 */ /* 0x000fe20008000018 */
[----:B------:R-:W-:Y:S01]  /*0d00*/  FSETP.LEU.OR P2, PT, R29, UR10, P2 ;  /* 0x0000000a1d007c0b */ /* 0x000fe2000974b400 */
[----:B------:R-:W-:Y:S01]  /*0d10*/  FFMA R21, R12, UR7, R21 ;  /* 0x000000070c157c23 */ /* 0x000fe20008000015 */
[----:B------:R0:W-:Y:S02]  /*0d20*/  STG.E desc[UR4][R8.64+0x4], R23 ;  /* 0x0000041708007986 */ /* 0x0001e4000c101904 */
[----:B------:R-:W-:Y:S02]  /*0d30*/  FSETP.GEU.AND P5, PT, R26, UR8, PT ;  /* 0x000000081a007c0b */ /* 0x000fe4000bfae000 */
[----:B------:R-:W-:Y:S04]  /*0d40*/  STG.E desc[UR4][R8.64], R20 ;  /* 0x0000001408007986 */ /* 0x000fe8000c101904 */
[----:B------:R1:W-:Y:S01]  /*0d50*/  @!P0 STG.E desc[UR4][R2.64], R19 ;  /* 0x0000001302008986 */ /* 0x0003e2000c101904 */
[----:B------:R-:W-:-:S02]  /*0d60*/  ISETP.NE.AND P0, PT, R16, RZ, PT ;  /* 0x000000ff1000720c */ /* 0x000fc40003f05270 */
[C---:B------:R-:W-:Y:S01]  /*0d70*/  @!P2 IADD3 R17, PT, PT, R19.reuse, 0x2, RZ ;  /* 0x000000021311a810 */ /* 0x040fe20007ffe0ff */
[----:B0-----:R-:W-:Y:S01]  /*0d80*/  VIADD R23, R19, 0x4 ;  /* 0x0000000413177836 */ /* 0x001fe20000000000 */
[----:B------:R-:W-:Y:S02]  /*0d90*/  STG.E desc[UR4][R8.64+0xc], R25 ;  /* 0x00000c1908007986 */ /* 0x000fe4000c101904 */
[C---:B------:R-:W-:Y:S01]  /*0da0*/  @P5 FADD R28, R26.reuse, UR8 ;  /* 0x000000081a1c5e21 */ /* 0x040fe20008000000 */
[----:B------:R-:W-:Y:S02]  /*0db0*/  ISETP.NE.AND P1, PT, R17, RZ, PT ;  /* 0x000000ff1100720c */ /* 0x000fe40003f25270 */
[----:B------:R-:W-:Y:S01]  /*0dc0*/  @P5 FSETP.GT.AND P4, PT, R26, R18, PT ;  /* 0x000000121a00520b */ /* 0x000fe20003f84000 */
[--C-:B------:R-:W-:Y:S01]  /*0dd0*/  @P5 FADD R27, R28, -R18.reuse ;  /* 0x800000121c1b5221 */ /* 0x100fe20000000000 */
[----:B------:R-:W-:Y:S01]  /*0de0*/  FSETP.LEU.OR P1, PT, R21, UR10, P1 ;  /* 0x0000000a15007c0b */ /* 0x000fe20008f2b400 */
[----:B------:R-:W-:Y:S01]  /*0df0*/  @!P5 FADD R18, R26, R18 ;  /* 0x000000121a12d221 */ /* 0x000fe20000000000 */
[----:B------:R-:W-:Y:S01]  /*0e00*/  STG.E desc[UR4][R8.64+0x8], R22 ;  /* 0x0000081608007986 */ /* 0x000fe2000c101904 */
[----:B-1----:R-:W-:Y:S01]  /*0e10*/  VIADD R19, R19, 0x8 ;  /* 0x0000000813137836 */ /* 0x002fe20000000000 */
[----:B------:R-:W-:Y:S01]  /*0e20*/  @P5 FSEL R26, R27, R26, P4 ;  /* 0x0000001a1b1a5208 */ /* 0x000fe20002000000 */
[----:B------:R-:W-:Y:S01]  /*0e30*/  @!P5 FADD R26, R18, -UR8 ;  /* 0x80000008121ade21 */ /* 0x000fe20008000000 */
[----:B------:R0:W-:Y:S04]  /*0e40*/  @!P2 STG.E desc[UR4][R2.64], R17 ;  /* 0x000000110200a986 */ /* 0x0001e8000c101904 */
[----:B------:R1:W-:Y:S04]  /*0e50*/  STG.E desc[UR4][R8.64+0x14], R29 ;  /* 0x0000141d08007986 */ /* 0x0003e8000c101904 */
[----:B------:R1:W-:Y:S04]  /*0e60*/  STG.E desc[UR4][R8.64+0x10], R24 ;  /* 0x0000101808007986 */ /* 0x0003e8000c101904 */
[----:B------:R1:W-:Y:S01]  /*0e70*/  @!P1 STG.E desc[UR4][R2.64], R23 ;  /* 0x0000001702009986 */ /* 0x0003e2000c101904 */
[----:B0-----:R-:W-:-:S03]  /*0e80*/  @!P1 MOV R17, R23 ;  /* 0x0000001700119202 */ /* 0x001fc60000000f00 */
[----:B------:R1:W-:Y:S04]  /*0e90*/  STG.E desc[UR4][R8.64+0x1c], R21 ;  /* 0x00001c1508007986 */ /* 0x0003e8000c101904 */
[----:B------:R1:W-:Y:S01]  /*0ea0*/  STG.E desc[UR4][R8.64+0x18], R26 ;  /* 0x0000181a08007986 */ /* 0x0003e2000c101904 */
[----:B------:R-:W-:Y:S05]  /*0eb0*/  @P0 BRA `(.L_x_4) ;  /* 0xfffffff800d40947 */ /* 0x000fea000383ffff */
[----:B------:R-:W-:-:S07]  /*0ec0*/  IADD3 R19, PT, PT, R19, -0x2, RZ ;  /* 0xfffffffe13137810 */ /* 0x000fce0007ffe0ff */
.L_x_3:
[----:B------:R-:W-:-:S13]  /*0ed0*/  ISETP.NE.AND P0, PT, R10, RZ, PT ;  /* 0x000000ff0a00720c */ /* 0x000fda0003f05270 */
[----:B------:R-:W-:Y:S05]  /*0ee0*/  @!P0 BRA `(.L_x_5) ;  /* 0x0000000000f48947 */ /* 0x000fea0003800000 */
[----:B------:R-:W1:Y:S01]  /*0ef0*/  LDCU UR6, c[0x0][0x398] ;  /* 0x00007300ff0677ac */ /* 0x000e620008000800 */
[----:B-----5:R-:W-:Y:S01]  /*0f00*/  ISETP.NE.AND P0, PT, R17, RZ, PT ;  /* 0x000000ff1100720c */ /* 0x020fe20003f05270 */
[----:B------:R-:W-:Y:S01]  /*0f10*/  IMAD.WIDE R4, R19, 0x4, R4 ;  /* 0x0000000413047825 */ /* 0x000fe200078e0204 */
[----:B------:R-:W2:Y:S01]  /*0f20*/  LDCU UR11, c[0x0][0x3a8] ;  /* 0x00007500ff0b77ac */ /* 0x000ea20008000800 */
[----:B------:R-:W3:Y:S01]  /*0f30*/  LDCU UR12, c[0x0][0x3a0] ;  /* 0x00007400ff0c77ac */ /* 0x000ee20008000800 */
[----:B------:R-:W0:Y:S01]  /*0f40*/  LDCU UR15, c[0x0][0x3a4] ;  /* 0x00007480ff0f77ac */ /* 0x000e220008000800 */
[----:B------:R-:W4:Y:S01]  /*0f50*/  LDCU UR13, c[0x0][0x3ac] ;  /* 0x00007580ff0d77ac */ /* 0x000f220008000800 */
[----:B-1----:R-:W-:-:S05]  /*0f60*/  FFMA R23, R13, UR6, R26 ;  /* 0x000000060d177c23 */ /* 0x002fca000800001a */
[----:B--2---:R-:W-:Y:S01]  /*0f70*/  FSETP.GEU.AND P2, PT, R23, UR11, PT ;  /* 0x0000000b17007c0b */ /* 0x004fe2000bf4e000 */
[----:B---3--:R-:W-:-:S04]  /*0f80*/  FFMA R21, R0, UR12, R21 ;  /* 0x0000000c00157c23 */ /* 0x008fc80008000015 */
[----:B------:R-:W-:-:S05]  /*0f90*/  FFMA R21, R12, UR6, R21 ;  /* 0x000000060c157c23 */ /* 0x000fca0008000015 */
[----:B----4-:R-:W-:-:S03]  /*0fa0*/  FSETP.LEU.OR P0, PT, R21, UR13, P0 ;  /* 0x0000000d15007c0b */ /* 0x010fc6000870b400 */
[----:B0-----:R-:W-:Y:S02]  /*0fb0*/  @P2 IMAD.U32 R8, RZ, RZ, UR15 ;  /* 0x0000000fff082e24 */ /* 0x001fe4000f8e00ff */
[----:B------:R-:W-:-:S03]  /*0fc0*/  @P2 FADD R9, R23, UR11 ;  /* 0x0000000b17092e21 */ /* 0x000fc60008000000 */
[----:B------:R-:W-:Y:S01]  /*0fd0*/  @P2 FSETP.GT.AND P1, PT, R23, R8, PT ;  /* 0x000000081700220b */ /* 0x000fe20003f24000 */
[----:B------:R-:W-:Y:S01]  /*0fe0*/  @P2 FADD R9, R9, -R8 ;  /* 0x8000000809092221 */ /* 0x000fe20000000000 */
[----:B------:R-:W-:-:S04]  /*0ff0*/  @!P2 MOV R8, UR15 ;  /* 0x0000000f0008ac02 */ /* 0x000fc80008000f00 */
[----:B------:R-:W-:Y:S01]  /*1000*/  @P2 FSEL R16, R9, R23, P1 ;  /* 0x0000001709102208 */ /* 0x000fe20000800000 */
[----:B------:R-:W-:Y:S01]  /*1010*/  @!P2 FADD R9, R23, R8 ;  /* 0x000000081709a221 */ /* 0x000fe20000000000 */
[----:B------:R2:W-:Y:S01]  /*1020*/  @!P0 STG.E desc[UR4][R2.64], R19 ;  /* 0x0000001302008986 */ /* 0x0005e2000c101904 */
[----:B------:R-:W-:Y:S01]  /*1030*/  ISETP.NE.AND P1, PT, R10, 0x1, PT ;  /* 0x000000010a00780c */ /* 0x000fe20003f25270 */
[----:B------:R-:W-:Y:S02]  /*1040*/  @!P0 IMAD.MOV.U32 R17, RZ, RZ, R19 ;  /* 0x000000ffff118224 */ /* 0x000fe400078e0013 */
[----:B------:R-:W-:Y:S01]  /*1050*/  @!P2 FADD R16, R9, -UR11 ;  /* 0x8000000b0910ae21 */ /* 0x000fe20008000000 */
[----:B------:R2:W-:Y:S04]  /*1060*/  STG.E desc[UR4][R4.64+0x4], R21 ;  /* 0x0000041504007986 */ /* 0x0005e8000c101904 */
[----:B------:R2:W-:Y:S05]  /*1070*/  STG.E desc[UR4][R4.64], R16 ;  /* 0x0000001004007986 */ /* 0x0005ea000c101904 */
[----:B------:R-:W-:Y:S05]  /*1080*/  @!P1 BRA `(.L_x_5) ;  /* 0x00000000008c9947 */ /* 0x000fea0003800000 */
[----:B------:R-:W-:Y:S01]  /*1090*/  FFMA R23, R13, UR6, R16 ;  /* 0x000000060d177c23 */ /* 0x000fe20008000010 */
[----:B------:R-:W-:Y:S01]  /*10a0*/  FFMA R9, R0, UR12, R21 ;  /* 0x0000000c00097c23 */ /* 0x000fe20008000015 */
[----:B------:R-:W-:-:S03]  /*10b0*/  ISETP.NE.AND P0, PT, R17, RZ, PT ;  /* 0x000000ff1100720c */ /* 0x000fc60003f05270 */
[----:B------:R-:W-:Y:S01]  /*10c0*/  FSETP.GEU.AND P2, PT, R23, UR11, PT ;  /* 0x0000000b17007c0b */ /* 0x000fe2000bf4e000 */
[----:B------:R-:W-:-:S05]  /*10d0*/  FFMA R25, R12, UR6, R9 ;  /* 0x000000060c197c23 */ /* 0x000fca0008000009 */
[----:B------:R-:W-:-:S07]  /*10e0*/  FSETP.LEU.OR P0, PT, R25, UR13, P0 ;  /* 0x0000000d19007c0b */ /* 0x000fce000870b400 */
[C---:B------:R-:W-:Y:S01]  /*10f0*/  @P2 FADD R9, R23.reuse, UR11 ;  /* 0x0000000b17092e21 */ /* 0x040fe20008000000 */
[----:B------:R-:W-:-:S03]  /*1100*/  @P2 FSETP.GT.AND P1, PT, R23, R8, PT ;  /* 0x000000081700220b */ /* 0x000fc60003f24000 */
[--C-:B------:R-:W-:Y:S02]  /*1110*/  @P2 FADD R9, R9, -R8.reuse ;  /* 0x8000000809092221 */ /* 0x100fe40000000000 */
[----:B--2---:R-:W-:Y:S01]  /*1120*/  @!P0 IADD3 R21, PT, PT, R19, 0x2, RZ ;  /* 0x0000000213158810 */ /* 0x004fe20007ffe0ff */
[----:B------:R-:W-:Y:S02]  /*1130*/  @!P0 IMAD.MOV.U32 R17, RZ, RZ, 0x1 ;  /* 0x00000001ff118424 */ /* 0x000fe400078e00ff */
[----:B------:R-:W-:Y:S01]  /*1140*/  @P2 FSEL R16, R9, R23, P1 ;  /* 0x0000001709102208 */ /* 0x000fe20000800000 */
[----:B------:R-:W-:Y:S01]  /*1150*/  @!P2 FADD R9, R23, R8 ;  /* 0x000000081709a221 */ /* 0x000fe20000000000 */
[----:B------:R3:W-:Y:S01]  /*1160*/  @!P0 STG.E desc[UR4][R2.64], R21 ;  /* 0x0000001502008986 */ /* 0x0007e2000c101904 */
[----:B------:R-:W-:Y:S02]  /*1170*/  ISETP.NE.AND P1, PT, R10, 0x2, PT ;  /* 0x000000020a00780c */ /* 0x000fe40003f25270 */
[----:B------:R-:W-:Y:S01]  /*1180*/  @!P2 FADD R16, R9, -UR11 ;  /* 0x8000000b0910ae21 */ /* 0x000fe20008000000 */
[----:B------:R3:W-:Y:S04]  /*1190*/  STG.E desc[UR4][R4.64+0xc], R25 ;  /* 0x00000c1904007986 */ /* 0x0007e8000c101904 */
[----:B------:R3:W-:Y:S06]  /*11a0*/  STG.E desc[UR4][R4.64+0x8], R16 ;  /* 0x0000081004007986 */ /* 0x0007ec000c101904 */
[----:B------:R-:W-:Y:S05]  /*11b0*/  @!P1 BRA `(.L_x_5) ;  /* 0x0000000000409947 */ /* 0x000fea0003800000 */
[----:B---3--:R-:W-:Y:S01]  /*11c0*/  FFMA R21, R13, UR6, R16 ;  /* 0x000000060d157c23 */ /* 0x008fe20008000010 */
[----:B------:R-:W-:Y:S01]  /*11d0*/  FFMA R9, R0, UR12, R25 ;  /* 0x0000000c00097c23 */ /* 0x000fe20008000019 */
[----:B------:R-:W-:-:S03]  /*11e0*/  ISETP.NE.AND P0, PT, R17, RZ, PT ;  /* 0x000000ff1100720c */ /* 0x000fc60003f05270 */
[----:B------:R-:W-:Y:S01]  /*11f0*/  FSETP.GEU.AND P2, PT, R21, UR11, PT ;  /* 0x0000000b15007c0b */ /* 0x000fe2000bf4e000 */
[----:B------:R-:W-:-:S05]  /*1200*/  FFMA R23, R12, UR6, R9 ;  /* 0x000000060c177c23 */ /* 0x000fca0008000009 */
[----:B------:R-:W-:-:S07]  /*1210*/  FSETP.LEU.OR P0, PT, R23, UR13, P0 ;  /* 0x0000000d17007c0b */ /* 0x000fce000870b400 */
[C---:B------:R-:W-:Y:S01]  /*1220*/  @P2 FADD R9, R21.reuse, UR11 ;  /* 0x0000000b15092e21 */ /* 0x040fe20008000000 */
[----:B------:R-:W-:-:S03]  /*1230*/  @P2 FSETP.GT.AND P1, PT, R21, R8, PT ;  /* 0x000000081500220b */ /* 0x000fc60003f24000 */
[--C-:B------:R-:W-:Y:S01]  /*1240*/  @P2 FADD R9, R9, -R8.reuse ;  /* 0x8000000809092221 */ /* 0x100fe20000000000 */
[----:B------:R-:W-:Y:S01]  /*1250*/  @!P2 FADD R8, R21, R8 ;  /* 0x000000081508a221 */ /* 0x000fe20000000000 */
[----:B------:R-:W-:-:S03]  /*1260*/  @!P0 IADD3 R19, PT, PT, R19, 0x4, RZ ;  /* 0x0000000413138810 */ /* 0x000fc60007ffe0ff */
[----:B------:R-:W-:Y:S01]  /*1270*/  @P2 FSEL R9, R9, R21, P1 ;  /* 0x0000001509092208 */ /* 0x000fe20000800000 */
[----:B------:R-:W-:Y:S01]  /*1280*/  @!P2 FADD R9, R8, -UR11 ;  /* 0x8000000b0809ae21 */ /* 0x000fe20008000000 */
[----:B------:R0:W-:Y:S04]  /*1290*/  @!P0 STG.E desc[UR4][R2.64], R19 ;  /* 0x0000001302008986 */ /* 0x0001e8000c101904 */
[----:B------:R0:W-:Y:S04]  /*12a0*/  STG.E desc[UR4][R4.64+0x14], R23 ;  /* 0x0000141704007986 */ /* 0x0001e8000c101904 */
[----:B------:R0:W-:Y:S02]  /*12b0*/  STG.E desc[UR4][R4.64+0x10], R9 ;  /* 0x0000100904007986 */ /* 0x0001e4000c101904 */
.L_x_5:
[----:B------:R-:W-:Y:S05]  /*12c0*/  @!P3 BRA `(.L_x_6) ;  /* 0xfffffff4008cb947 */ /* 0x000fea000383ffff */
[----:B0---4-:R-:W-:Y:S05]  /*12d0*/  EXIT ;  /* 0x000000000000794d */ /* 0x011fea0003800000 */
.L_x_7:
[----:B------:R-:W-:-:S00]  /*12e0*/  BRA `(.L_x_7) ;  /* 0xfffffffc00fc7947 */ /* 0x000fc0000383ffff */
[----:B------:R-:W-:-:S00]  /*12f0*/  NOP ;  /* 0x0000000000007918 */ /* 0x000fc00000000000 */
        /* <DEDUP_REMOVED lines=8> */
.L_x_13:


//--------------------- .text.prepare             --------------------------
	.section	.text.prepare,"ax",@progbits
	.align	128
        .global         prepare
        .type           prepare,@function
        .size           prepare,(.L_x_14 - prepare)
        .other          prepare,@"STO_CUDA_ENTRY STV_DEFAULT"
prepare:
.text.prepare:
[----:B------:R-:W-:Y:S01]  /*0000*/  LDC R1, c[0x0][0x37c] ;  /* 0x0000df00ff017b82 */ /* 0x000fe20000000800 */
[----:B------:R-:W0:Y:S07]  /*0010*/  S2R R0, SR_TID.X ;  /* 0x0000000000007919 */ /* 0x000e2e0000002100 */
[----:B------:R-:W0:Y:S01]  /*0020*/  S2UR UR4, SR_CTAID.X ;  /* 0x00000000000479c3 */ /* 0x000e220000002500 */
[----:B------:R-:W1:Y:S07]  /*0030*/  LDCU UR8, c[0x0][0x390] ;  /* 0x00007200ff0877ac */ /* 0x000e6e0008000800 */
[----:B------:R-:W0:Y:S01]  /*0040*/  LDC R15, c[0x0][0x360] ;  /* 0x0000d800ff0f7b82 */ /* 0x000e220000000800 */
[----:B------:R-:W2:Y:S01]  /*0050*/  LDCU UR5, c[0x0][0x370] ;  /* 0x00006e00ff0577ac */ /* 0x000ea20008000800 */
[----:B0-----:R-:W-:-:S02]  /*0060*/  IMAD R0, R15, UR4, R0 ;  /* 0x000000040f007c24 */ /* 0x001fc4000f8e0200 */
[----:B--2---:R-:W-:-:S03]  /*0070*/  IMAD R15, R15, UR5, RZ ;  /* 0x000000050f0f7c24 */ /* 0x004fc6000f8e02ff */
[----:B-1----:R-:W-:-:S13]  /*0080*/  ISETP.GE.AND P0, PT, R0, UR8, PT ;  /* 0x0000000800007c0c */ /* 0x002fda000bf06270 */
[----:B------:R-:W-:Y:S05]  /*0090*/  @P0 EXIT ;  /* 0x000000000000094d */ /* 0x000fea0003800000 */
[----:B------:R-:W0:Y:S01]  /*00a0*/  I2F.U32.RP R6, R15 ;  /* 0x0000000f00067306 */ /* 0x000e220000209000 */
[C---:B------:R-:W-:Y:S01]  /*00b0*/  IADD3 R4, PT, PT, R15.reuse, R0, RZ ;  /* 0x000000000f047210 */ /* 0x040fe20007ffe0ff */
[----:B------:R-:W1:Y:S01]  /*00c0*/  LDCU UR4, c[0x0][0x394] ;  /* 0x00007280ff0477ac */ /* 0x000e620008000800 */
[----:B------:R-:W-:Y:S01]  /*00d0*/  IADD3 R7, PT, PT, RZ, -R15, RZ ;  /* 0x8000000fff077210 */ /* 0x000fe20007ffe0ff */
[----:B------:R-:W-:Y:S01]  /*00e0*/  BSSY.RECONVERGENT B0, `(.L_x_8) ;  /* 0x000003a000007945 */ /* 0x000fe20003800200 */
[C---:B------:R-:W-:Y:S01]  /*00f0*/  ISETP.GE.AND P0, PT, R4.reuse, UR8, PT ;  /* 0x0000000804007c0c */ /* 0x040fe2000bf06270 */
[----:B------:R-:W2:Y:S01]  /*0100*/  LDCU.64 UR6, c[0x0][0x358] ;  /* 0x00006b00ff0677ac */ /* 0x000ea20008000a00 */
[----:B------:R-:W-:Y:S02]  /*0110*/  VIMNMX R5, PT, PT, R4, UR8, !PT ;  /* 0x0000000804057c48 */ /* 0x000fe4000ffe0100 */
[----:B------:R-:W-:Y:S02]  /*0120*/  SEL R12, RZ, 0x1, P0 ;  /* 0x00000001ff0c7807 */ /* 0x000fe40000000000 */
[----:B------:R-:W-:-:S02]  /*0130*/  ISETP.NE.U32.AND P2, PT, R15, RZ, PT ;  /* 0x000000ff0f00720c */ /* 0x000fc40003f45070 */
[----:B------:R-:W-:Y:S01]  /*0140*/  IADD3 R4, PT, PT, R5, -R4, -R12 ;  /* 0x8000000405047210 */ /* 0x000fe20007ffe80c */
[----:B0-----:R-:W0:Y:S01]  /*0150*/  MUFU.RCP R6, R6 ;  /* 0x0000000600067308 */ /* 0x001e220000001000 */
[----:B-1----:R-:W-:Y:S01]  /*0160*/  ULEA UR4, UR4, 0x1, 0x1 ;  /* 0x0000000104047891 */ /* 0x002fe2000f8e08ff */
[----:B0-----:R-:W-:-:S06]  /*0170*/  IADD3 R2, PT, PT, R6, 0xffffffe, RZ ;  /* 0x0ffffffe06027810 */ /* 0x001fcc0007ffe0ff */
[----:B------:R0:W1:Y:S02]  /*0180*/  F2I.FTZ.U32.TRUNC.NTZ R3, R2 ;  /* 0x0000000200037305 */ /* 0x000064000021f000 */
[----:B0-----:R-:W-:Y:S02]  /*0190*/  HFMA2 R2, -RZ, RZ, 0, 0 ;  /* 0x00000000ff027431 */ /* 0x001fe400000001ff */
[----:B-1----:R-:W-:-:S04]  /*01a0*/  IMAD R7, R7, R3, RZ ;  /* 0x0000000307077224 */ /* 0x002fc800078e02ff */
[----:B------:R-:W-:Y:S02]  /*01b0*/  IMAD.HI.U32 R3, R3, R7, R2 ;  /* 0x0000000703037227 */ /* 0x000fe400078e0002 */
[----:B------:R-:W0:Y:S04]  /*01c0*/  LDC.64 R6, c[0x0][0x3a8] ;  /* 0x0000ea00ff067b82 */ /* 0x000e280000000a00 */
[----:B------:R-:W-:-:S05]  /*01d0*/  IMAD.HI.U32 R3, R3, R4, RZ ;  /* 0x0000000403037227 */ /* 0x000fca00078e00ff */
[----:B------:R-:W-:-:S05]  /*01e0*/  IADD3 R2, PT, PT, -R3, RZ, RZ ;  /* 0x000000ff03027210 */ /* 0x000fca0007ffe1ff */
[----:B------:R-:W-:-:S05]  /*01f0*/  IMAD R4, R15, R2, R4 ;  /* 0x000000020f047224 */ /* 0x000fca00078e0204 */
[----:B------:R-:W-:Y:S01]  /*0200*/  ISETP.GE.U32.AND P0, PT, R4, R15, PT ;  /* 0x0000000f0400720c */ /* 0x000fe20003f06070 */
[----:B0-----:R-:W-:-:S12]  /*0210*/  FADD R7, R7, -R6 ;  /* 0x8000000607077221 */ /* 0x001fd80000000000 */
[----:B------:R-:W-:Y:S02]  /*0220*/  @P0 IADD3 R4, PT, PT, -R15, R4, RZ ;  /* 0x000000040f040210 */ /* 0x000fe40007ffe1ff */
[----:B------:R-:W-:Y:S02]  /*0230*/  @P0 IADD3 R3, PT, PT, R3, 0x1, RZ ;  /* 0x0000000103030810 */ /* 0x000fe40007ffe0ff */
[----:B------:R-:W-:Y:S02]  /*0240*/  ISETP.GE.U32.AND P1, PT, R4, R15, PT ;  /* 0x0000000f0400720c */ /* 0x000fe40003f26070 */
[----:B------:R-:W0:Y:S11]  /*0250*/  LDC.64 R4, c[0x0][0x3a0] ;  /* 0x0000e800ff047b82 */ /* 0x000e360000000a00 */
[----:B------:R-:W-:-:S02]  /*0260*/  @P1 IADD3 R3, PT, PT, R3, 0x1, RZ ;  /* 0x0000000103031810 */ /* 0x000fc40007ffe0ff */
[----:B------:R-:W-:-:S04]  /*0270*/  @!P2 LOP3.LUT R3, RZ, R15, RZ, 0x33, !PT ;  /* 0x0000000fff03a212 */ /* 0x000fc800078e33ff */
[----:B------:R-:W-:-:S04]  /*0280*/  IADD3 R12, PT, PT, R12, R3, RZ ;  /* 0x000000030c0c7210 */ /* 0x000fc80007ffe0ff */
[----:B------:R-:W-:Y:S01]  /*0290*/  LOP3.LUT R2, R12, 0x3, RZ, 0xc0, !PT ;  /* 0x000000030c027812 */ /* 0x000fe200078ec0ff */
[----:B0-----:R-:W-:-:S03]  /*02a0*/  FADD R5, R5, -R4 ;  /* 0x8000000405057221 */ /* 0x001fc60000000000 */
[----:B------:R-:W-:-:S13]  /*02b0*/  ISETP.NE.AND P0, PT, R2, 0x3, PT ;  /* 0x000000030200780c */ /* 0x000fda0003f05270 */
[----:B--2---:R-:W-:Y:S05]  /*02c0*/  @!P0 BRA `(.L_x_9) ;  /* 0x00000000006c8947 */ /* 0x004fea0003800000 */
[----:B------:R-:W0:Y:S01]  /*02d0*/  LDC.64 R16, c[0x0][0x398] ;  /* 0x0000e600ff107b82 */ /* 0x000e220000000a00 */
[----:B------:R-:W-:Y:S01]  /*02e0*/  IADD3 R3, PT, PT, R12, 0x1, RZ ;  /* 0x000000010c037810 */ /* 0x000fe20007ffe0ff */
[----:B------:R-:W-:Y:S02]  /*02f0*/  IMAD R23, R0, UR4, RZ ;  /* 0x0000000400177c24 */ /* 0x000fe4000f8e02ff */
[----:B------:R-:W-:-:S04]  /*0300*/  IMAD R14, R15, UR4, RZ ;  /* 0x000000040f0e7c24 */ /* 0x000fc8000f8e02ff */
[----:B------:R-:W1:Y:S08]  /*0310*/  LDC R13, c[0x0][0x3b0] ;  /* 0x0000ec00ff0d7b82 */ /* 0x000e700000000800 */
[----:B------:R-:W2:Y:S08]  /*0320*/  LDC.64 R10, c[0x0][0x380] ;  /* 0x0000e000ff0a7b82 */ /* 0x000eb00000000a00 */
[----:B------:R-:W3:Y:S01]  /*0330*/  LDC.64 R8, c[0x0][0x388] ;  /* 0x0000e200ff087b82 */ /* 0x000ee20000000a00 */
[----:B0-----:R-:W-:-:S02]  /*0340*/  IADD3 R2, P0, PT, R16, 0x4, RZ ;  /* 0x0000000410027810 */ /* 0x001fc40007f1e0ff */
[----:B------:R-:W-:Y:S02]  /*0350*/  LOP3.LUT R16, R3, 0x3, RZ, 0xc0, !PT ;  /* 0x0000000303107812 */ /* 0x000fe400078ec0ff */
[----:B------:R-:W-:Y:S02]  /*0360*/  IADD3.X R3, PT, PT, RZ, R17, RZ, P0, !PT ;  /* 0x00000011ff037210 */ /* 0x000fe400007fe4ff */
[----:B------:R-:W-:-:S07]  /*0370*/  IADD3 R22, PT, PT, -R16, RZ, RZ ;  /* 0x000000ff10167210 */ /* 0x000fce0007ffe1ff */
.L_x_10:
[----:B0--3--:R-:W-:-:S04]  /*0380*/  IMAD.WIDE R16, R0, 0x4, R8 ;  /* 0x0000000400107825 */ /* 0x009fc800078e0208 */
[----:B------:R-:W-:Y:S01]  /*0390*/  IMAD.WIDE R18, R0, 0x4, R2 ;  /* 0x0000000400127825 */ /* 0x000fe200078e0202 */
[----:B------:R0:W-:Y:S04]  /*03a0*/  STG.E desc[UR6][R16.64], RZ ;  /* 0x000000ff10007986 */ /* 0x0001e8000c101906 */
[----:B------:R-:W3:Y:S04]  /*03b0*/  LDG.E R24, desc[UR6][R18.64+-0x4] ;  /* 0xfffffc0612187981 */ /* 0x000ee8000c1e1900 */
[----:B------:R-:W4:Y:S01]  /*03c0*/  LDG.E R26, desc[UR6][R18.64] ;  /* 0x00000006121a7981 */ /* 0x000f22000c1e1900 */
[----:B--2---:R-:W-:Y:S01]  /*03d0*/  IMAD.WIDE R20, R23, 0x4, R10 ;  /* 0x0000000417147825 */ /* 0x004fe200078e020a */
[----:B------:R-:W-:-:S02]  /*03e0*/  IADD3 R22, PT, PT, R22, 0x1, RZ ;  /* 0x0000000116167810 */ /* 0x000fc40007ffe0ff */
[----:B------:R-:W-:Y:S02]  /*03f0*/  IADD3 R23, PT, PT, R14, R23, RZ ;  /* 0x000000170e177210 */ /* 0x000fe40007ffe0ff */
[----:B-1----:R0:W-:Y:S01]  /*0400*/  STG.E desc[UR6][R20.64+0x8], R13 ;  /* 0x0000080d14007986 */ /* 0x0021e2000c101906 */
[----:B------:R-:W-:Y:S02]  /*0410*/  ISETP.NE.AND P0, PT, R22, RZ, PT ;  /* 0x000000ff1600720c */ /* 0x000fe40003f05270 */
[----:B------:R-:W-:Y:S01]  /*0420*/  IADD3 R0, PT, PT, R15, R0, RZ ;  /* 0x000000000f007210 */ /* 0x000fe20007ffe0ff */
[----:B---3--:R-:W-:Y:S01]  /*0430*/  FFMA R25, R5, R24, R4 ;  /* 0x0000001805197223 */ /* 0x008fe20000000004 */
[----:B----4-:R-:W-:-:S04]  /*0440*/  FFMA R27, R7, R26, R6 ;  /* 0x0000001a071b7223 */ /* 0x010fc80000000006 */
[----:B------:R0:W-:Y:S04]  /*0450*/  STG.E desc[UR6][R20.64], R25 ;  /* 0x0000001914007986 */ /* 0x0001e8000c101906 */
[----:B------:R0:W-:Y:S01]  /*0460*/  STG.E desc[UR6][R20.64+0x4], R27 ;  /* 0x0000041b14007986 */ /* 0x0001e2000c101906 */
[----:B------:R-:W-:Y:S05]  /*0470*/  @P0 BRA `(.L_x_10) ;  /* 0xfffffffc00c00947 */ /* 0x000fea000383ffff */
.L_x_9:
[----:B------:R-:W-:Y:S05]  /*0480*/  BSYNC.RECONVERGENT B0 ;  /* 0x0000000000007941 */ /* 0x000fea0003800200 */
.L_x_8:
[----:B------:R-:W1:Y:S01]  /*0490*/  LDC R14, c[0x0][0x3b0] ;  /* 0x0000ec00ff0e7b82 */ /* 0x000e620000000800 */
[----:B------:R-:W-:-:S07]  /*04a0*/  ISETP.GE.U32.AND P0, PT, R12, 0x3, PT ;  /* 0x000000030c00780c */ /* 0x000fce0003f06070 */
[----:B------:R-:W2:Y:S08]  /*04b0*/  LDC.64 R8, c[0x0][0x380] ;  /* 0x0000e000ff087b82 */ /* 0x000eb00000000a00 */
[----:B------:R-:W3:Y:S08]  /*04c0*/  LDC.64 R10, c[0x0][0x388] ;  /* 0x0000e200ff0a7b82 */ /* 0x000ef00000000a00 */
[----:B------:R-:W4:Y:S01]  /*04d0*/  LDC.64 R2, c[0x0][0x398] ;  /* 0x0000e600ff027b82 */ /* 0x000f220000000a00 */
[----:B------:R-:W-:Y:S05]  /*04e0*/  @!P0 EXIT ;  /* 0x000000000000894d */ /* 0x000fea0003800000 */
.L_x_11:
[----:B-1-3--:R-:W-:-:S04]  /*04f0*/  IMAD.WIDE R22, R0, 0x4, R10 ;  /* 0x0000000400167825 */ /* 0x00afc800078e020a */
[C---:B0---4-:R-:W-:Y:S01]  /*0500*/  IMAD.WIDE R20, R0.reuse, 0x4, R2 ;  /* 0x0000000400147825 */ /* 0x051fe200078e0202 */
[----:B------:R0:W-:Y:S04]  /*0510*/  STG.E desc[UR6][R22.64], RZ ;  /* 0x000000ff16007986 */ /* 0x0001e8000c101906 */
[----:B------:R-:W3:Y:S04]  /*0520*/  LDG.E R12, desc[UR6][R20.64] ;  /* 0x00000006140c7981 */ /* 0x000ee8000c1e1900 */
[----:B------:R-:W4:Y:S01]  /*0530*/  LDG.E R13, desc[UR6][R20.64+0x4] ;  /* 0x00000406140d7981 */ /* 0x000f22000c1e1900 */
[----:B------:R-:W-:-:S02]  /*0540*/  IMAD R19, R0, UR4, RZ ;  /* 0x0000000400137c24 */ /* 0x000fc4000f8e02ff */
[----:B------:R-:W-:-:S04]  /*0550*/  IMAD.WIDE R16, R15, 0x4, R22 ;  /* 0x000000040f107825 */ /* 0x000fc800078e0216 */
[----:B--2---:R-:W-:-:S05]  /*0560*/  IMAD.WIDE R18, R19, 0x4, R8 ;  /* 0x0000000413127825 */ /* 0x004fca00078e0208 */
[----:B-1----:R-:W-:Y:S01]  /*0570*/  STG.E desc[UR6][R18.64+0x8], R14 ;  /* 0x0000080e12007986 */ /* 0x002fe2000c101906 */
[----:B---3--:R-:W-:Y:S01]  /*0580*/  FFMA R25, R5, R12, R4 ;  /* 0x0000000c05197223 */ /* 0x008fe20000000004 */
[----:B----4-:R-:W-:Y:S01]  /*0590*/  FFMA R27, R7, R13, R6 ;  /* 0x0000000d071b7223 */ /* 0x010fe20000000006 */
[----:B------:R-:W-:-:S03]  /*05a0*/  IMAD.WIDE R12, R15, 0x4, R20 ;  /* 0x000000040f0c7825 */ /* 0x000fc600078e0214 */
[----:B------:R1:W-:Y:S04]  /*05b0*/  STG.E desc[UR6][R18.64], R25 ;  /* 0x0000001912007986 */ /* 0x0003e8000c101906 */
[----:B------:R-:W-:Y:S04]  /*05c0*/  STG.E desc[UR6][R18.64+0x4], R27 ;  /* 0x0000041b12007986 */ /* 0x000fe8000c101906 */
[----:B------:R2:W-:Y:S04]  /*05d0*/  STG.E desc[UR6][R16.64], RZ ;  /* 0x000000ff10007986 */ /* 0x0005e8000c101906 */
[----:B0-----:R-:W3:Y:S04]  /*05e0*/  LDG.E R22, desc[UR6][R12.64] ;  /* 0x000000060c167981 */ /* 0x001ee8000c1e1900 */
[----:B------:R-:W4:Y:S01]  /*05f0*/  LDG.E R23, desc[UR6][R12.64+0x4] ;  /* 0x000004060c177981 */ /* 0x000f22000c1e1900 */
[C---:B------:R-:W-:Y:S01]  /*0600*/  IADD3 R0, PT, PT, R15.reuse, R0, RZ ;  /* 0x000000000f007210 */ /* 0x040fe20007ffe0ff */
[----:B-1----:R-:W-:-:S04]  /*0610*/  IMAD.WIDE R24, R15, 0x4, R12 ;  /* 0x000000040f187825 */ /* 0x002fc800078e020c */
[----:B------:R-:W-:-:S04]  /*0620*/  IMAD R21, R0, UR4, RZ ;  /* 0x0000000400157c24 */ /* 0x000fc8000f8e02ff */
[----:B------:R-:W-:-:S05]  /*0630*/  IMAD.WIDE R20, R21, 0x4, R8 ;  /* 0x0000000415147825 */ /* 0x000fca00078e0208 */
[----:B------:R-:W-:Y:S01]  /*0640*/  STG.E desc[UR6][R20.64+0x8], R14 ;  /* 0x0000080e14007986 */ /* 0x000fe2000c101906 */
[----:B---3--:R-:W-:Y:S01]  /*0650*/  FFMA R29, R5, R22, R4 ;  /* 0x00000016051d7223 */ /* 0x008fe20000000004 */
[----:B----4-:R-:W-:Y:S01]  /*0660*/  FFMA R26, R7, R23, R6 ;  /* 0x00000017071a7223 */ /* 0x010fe20000000006 */
[----:B------:R-:W-:-:S03]  /*0670*/  IMAD.WIDE R22, R15, 0x4, R16 ;  /* 0x000000040f167825 */ /* 0x000fc600078e0210 */
[----:B------:R-:W-:Y:S04]  /*0680*/  STG.E desc[UR6][R20.64], R29 ;  /* 0x0000001d14007986 */ /* 0x000fe8000c101906 */
[----:B------:R-:W-:Y:S04]  /*0690*/  STG.E desc[UR6][R20.64+0x4], R26 ;  /* 0x0000041a14007986 */ /* 0x000fe8000c101906 */
[----:B------:R0:W-:Y:S04]  /*06a0*/  STG.E desc[UR6][R22.64], RZ ;  /* 0x000000ff16007986 */ /* 0x0001e8000c101906 */
[----:B--2---:R-:W2:Y:S04]  /*06b0*/  LDG.E R16, desc[UR6][R24.64] ;  /* 0x0000000618107981 */ /* 0x004ea8000c1e1900 */
[----:B------:R-:W3:Y:S01]  /*06c0*/  LDG.E R17, desc[UR6][R24.64+0x4] ;  /* 0x0000040618117981 */ /* 0x000ee2000c1e1900 */
[C---:B------:R-:W-:Y:S01]  /*06d0*/  IADD3 R0, PT, PT, R15.reuse, R0, RZ ;  /* 0x000000000f007210 */ /* 0x040fe20007ffe0ff */
[----:B------:R-:W-:-:S04]  /*06e0*/  IMAD.WIDE R18, R15, 0x4, R24 ;  /* 0x000000040f127825 */ /* 0x000fc800078e0218 */
[----:B------:R-:W-:-:S04]  /*06f0*/  IMAD R13, R0, UR4, RZ ;  /* 0x00000004000d7c24 */ /* 0x000fc8000f8e02ff */
[----:B------:R-:W-:-:S05]  /*0700*/  IMAD.WIDE R12, R13, 0x4, R8 ;  /* 0x000000040d0c7825 */ /* 0x000fca00078e0208 */
[----:B------:R1:W-:Y:S01]  /*0710*/  STG.E desc[UR6][R12.64+0x8], R14 ;  /* 0x0000080e0c007986 */ /* 0x0003e2000c101906 */
[----:B--2---:R-:W-:Y:S01]  /*0720*/  FFMA R27, R5, R16, R4 ;  /* 0x00000010051b7223 */ /* 0x004fe20000000004 */
[----:B---3--:R-:W-:Y:S01]  /*0730*/  FFMA R28, R7, R17, R6 ;  /* 0x00000011071c7223 */ /* 0x008fe20000000006 */
[----:B------:R-:W-:-:S03]  /*0740*/  IMAD.WIDE R16, R15, 0x4, R22 ;  /* 0x000000040f107825 */ /* 0x000fc600078e0216 */
[----:B------:R1:W-:Y:S04]  /*0750*/  STG.E desc[UR6][R12.64], R27 ;  /* 0x0000001b0c007986 */ /* 0x0003e8000c101906 */
[----:B------:R1:W-:Y:S04]  /*0760*/  STG.E desc[UR6][R12.64+0x4], R28 ;  /* 0x0000041c0c007986 */ /* 0x0003e8000c101906 */
[----:B------:R1:W-:Y:S04]  /*0770*/  STG.E desc[UR6][R16.64], RZ ;  /* 0x000000ff10007986 */ /* 0x0003e8000c101906 */
[----:B0-----:R-:W2:Y:S04]  /*0780*/  LDG.E R22, desc[UR6][R18.64] ;  /* 0x0000000612167981 */ /* 0x001ea8000c1e1900 */
[----:B------:R-:W3:Y:S01]  /*0790*/  LDG.E R24, desc[UR6][R18.64+0x4] ;  /* 0x0000040612187981 */ /* 0x000ee2000c1e1900 */
[----:B------:R-:W-:-:S05]  /*07a0*/  IADD3 R0, PT, PT, R15, R0, RZ ;  /* 0x000000000f007210 */ /* 0x000fca0007ffe0ff */
[----:B------:R-:W-:Y:S01]  /*07b0*/  IMAD R21, R0, UR4, RZ ;  /* 0x0000000400157c24 */ /* 0x000fe2000f8e02ff */
[----:B------:R-:W-:-:S03]  /*07c0*/  IADD3 R0, PT, PT, R15, R0, RZ ;  /* 0x000000000f007210 */ /* 0x000fc60007ffe0ff */
[----:B------:R-:W-:Y:S01]  /*07d0*/  IMAD.WIDE R20, R21, 0x4, R8 ;  /* 0x0000000415147825 */ /* 0x000fe200078e0208 */
[----:B------:R-:W-:-:S04]  /*07e0*/  ISETP.GE.AND P0, PT, R0, UR8, PT ;  /* 0x0000000800007c0c */ /* 0x000fc8000bf06270 */
[----:B------:R1:W-:Y:S01]  /*07f0*/  STG.E desc[UR6][R20.64+0x8], R14 ;  /* 0x0000080e14007986 */ /* 0x0003e2000c101906 */
[----:B--2---:R-:W-:Y:S01]  /*0800*/  FFMA R23, R5, R22, R4 ;  /* 0x0000001605177223 */ /* 0x004fe20000000004 */
[----:B---3--:R-:W-:-:S04]  /*0810*/  FFMA R25, R7, R24, R6 ;  /* 0x0000001807197223 */ /* 0x008fc80000000006 */
[----:B------:R1:W-:Y:S04]  /*0820*/  STG.E desc[UR6][R20.64], R23 ;  /* 0x0000001714007986 */ /* 0x0003e8000c101906 */
[----:B------:R1:W-:Y:S01]  /*0830*/  STG.E desc[UR6][R20.64+0x4], R25 ;  /* 0x0000041914007986 */ /* 0x0003e2000c101906 */
[----:B------:R-:W-:Y:S05]  /*0840*/  @!P0 BRA `(.L_x_11) ;  /* 0xfffffffc00288947 */ /* 0x000fea000383ffff */
[----:B------:R-:W-:Y:S05]  /*0850*/  EXIT ;  /* 0x000000000000794d */ /* 0x000fea0003800000 */
.L_x_12:
        /* <DEDUP_REMOVED lines=10> */
.L_x_14:


//--------------------- .nv.global.init           --------------------------
	.section	.nv.global.init,"aw",@progbits
	.align	4
.nv.global.init:
	.type		__cudart_i2opi_f,@object
	.size		__cudart_i2opi_f,(.L_0 - __cudart_i2opi_f)
__cudart_i2opi_f:
        /*0000*/ 	.byte	0x41, 0x90, 0x43, 0x3c, 0x99, 0x95, 0x62, 0xdb, 0xc0, 0xdd, 0x34, 0xf5, 0xd1, 0x57, 0x27, 0xfc
        /*0010*/ 	.byte	0x29, 0x15, 0x44, 0x4e, 0x6e, 0x83, 0xf9, 0xa2
.L_0:


//--------------------- .nv.shared.reserved.0     --------------------------
	.section	.nv.shared.reserved.0,"aw",@nobits
	.weak		__nv_reservedSMEM_offset_0_alias
	.size		__nv_reservedSMEM_offset_0_alias, 0, 64
	.other		__nv_reservedSMEM_offset_0_alias,@"STO_CUDA_RESERVED_SHARED STV_DEFAULT"
__nv_reservedSMEM_offset_0_alias:
	.zero		0
	.zero		64


//--------------------- .nv.constant0.calculate   --------------------------
	.section	.nv.constant0.calculate,"a",@progbits
	.sectionflags	@""
	.align	4
.nv.constant0.calculate:
	.zero		944


//--------------------- .nv.constant0.prepare     --------------------------
	.section	.nv.constant0.prepare,"a",@progbits
	.sectionflags	@""
	.align	4
.nv.constant0.prepare:
	.zero		948


//--------------------- SYMBOLS --------------------------

	.type		.nv.reservedSmem.offset0,@object
	.size		.nv.reservedSmem.offset0,0x4
